//
// Generated by NVIDIA NVVM Compiler
//
// Compiler Build ID: CL-36424714
// Cuda compilation tools, release 13.0, V13.0.88
// Based on NVVM 20.0.0
//

.version 9.0
.target sm_100
.address_size 64

	// .globl	_Z4cal1iPii
// _ZZ4cal1iPiiE10sharedDist has been demoted
// _ZZ4cal2iPiiE12sharedCenter has been demoted
// _ZZ4cal2iPiiE9sharedCol has been demoted
// _ZZ4cal2iPiiE9sharedRow has been demoted
// _ZZ4cal3iPiiE9sharedCol has been demoted
// _ZZ4cal3iPiiE9sharedRow has been demoted

.visible .entry _Z4cal1iPii(
	.param .u32 _Z4cal1iPii_param_0,
	.param .u64 .ptr .align 1 _Z4cal1iPii_param_1,
	.param .u32 _Z4cal1iPii_param_2
)
{
	.reg .pred 	%p<257>;
	.reg .b32 	%r<1311>;
	.reg .b64 	%rd<7>;
	// demoted variable
	.shared .align 4 .b8 _ZZ4cal1iPiiE10sharedDist[16640];
	ld.param.u32 	%r647, [_Z4cal1iPii_param_0];
	ld.param.u64 	%rd3, [_Z4cal1iPii_param_1];
	ld.param.u32 	%r648, [_Z4cal1iPii_param_2];
	cvta.to.global.u64 	%rd4, %rd3;
	mov.u32 	%r649, %tid.x;
	mov.u32 	%r650, %tid.y;
	shl.b32 	%r651, %r647, 6;
	add.s32 	%r652, %r651, %r649;
	add.s32 	%r653, %r651, %r650;
	mad.lo.s32 	%r654, %r653, %r648, %r652;
	mul.wide.s32 	%rd5, %r654, 4;
	add.s64 	%rd1, %rd4, %rd5;
	ld.global.u32 	%r655, [%rd1];
	mul.lo.s32 	%r656, %r650, 65;
	add.s32 	%r657, %r656, %r649;
	shl.b32 	%r658, %r657, 2;
	mov.u32 	%r659, _ZZ4cal1iPiiE10sharedDist;
	add.s32 	%r1, %r659, %r658;
	st.shared.u32 	[%r1], %r655;
	shl.b32 	%r660, %r648, 5;
	add.s32 	%r661, %r654, %r660;
	mul.wide.s32 	%rd6, %r661, 4;
	add.s64 	%rd2, %rd4, %rd6;
	ld.global.u32 	%r662, [%rd2];
	add.s32 	%r2, %r1, 8320;
	st.shared.u32 	[%r1+8320], %r662;
	ld.global.u32 	%r663, [%rd1+128];
	add.s32 	%r3, %r1, 128;
	st.shared.u32 	[%r1+128], %r663;
	ld.global.u32 	%r664, [%rd2+128];
	add.s32 	%r4, %r1, 8448;
	st.shared.u32 	[%r1+8448], %r664;
	bar.sync 	0;
	shl.b32 	%r665, %r656, 2;
	add.s32 	%r5, %r659, %r665;
	ld.shared.u32 	%r666, [%r5];
	shl.b32 	%r667, %r649, 2;
	add.s32 	%r6, %r659, %r667;
	ld.shared.u32 	%r1183, [%r6];
	add.s32 	%r8, %r1183, %r666;
	ld.shared.u32 	%r668, [%r1];
	setp.ge.s32 	%p1, %r8, %r668;
	@%p1 bra 	$L__BB0_2;
	st.shared.u32 	[%r1], %r8;
	ld.shared.u32 	%r1183, [%r6];
$L__BB0_2:
	ld.shared.u32 	%r669, [%r5+8320];
	add.s32 	%r11, %r1183, %r669;
	ld.shared.u32 	%r670, [%r2];
	setp.ge.s32 	%p2, %r11, %r670;
	@%p2 bra 	$L__BB0_4;
	st.shared.u32 	[%r2], %r11;
$L__BB0_4:
	ld.shared.u32 	%r671, [%r5];
	ld.shared.u32 	%r1184, [%r6+128];
	add.s32 	%r13, %r1184, %r671;
	ld.shared.u32 	%r672, [%r3];
	setp.ge.s32 	%p3, %r13, %r672;
	@%p3 bra 	$L__BB0_6;
	st.shared.u32 	[%r3], %r13;
	ld.shared.u32 	%r1184, [%r6+128];
$L__BB0_6:
	ld.shared.u32 	%r673, [%r5+8320];
	add.s32 	%r16, %r1184, %r673;
	ld.shared.u32 	%r674, [%r4];
	setp.ge.s32 	%p4, %r16, %r674;
	@%p4 bra 	$L__BB0_8;
	st.shared.u32 	[%r4], %r16;
$L__BB0_8:
	bar.sync 	0;
	ld.shared.u32 	%r675, [%r5+4];
	ld.shared.u32 	%r1185, [%r6+260];
	add.s32 	%r18, %r1185, %r675;
	ld.shared.u32 	%r676, [%r1];
	setp.ge.s32 	%p5, %r18, %r676;
	@%p5 bra 	$L__BB0_10;
	st.shared.u32 	[%r1], %r18;
	ld.shared.u32 	%r1185, [%r6+260];
$L__BB0_10:
	ld.shared.u32 	%r677, [%r5+8324];
	add.s32 	%r21, %r1185, %r677;
	ld.shared.u32 	%r678, [%r2];
	setp.ge.s32 	%p6, %r21, %r678;
	@%p6 bra 	$L__BB0_12;
	st.shared.u32 	[%r2], %r21;
$L__BB0_12:
	ld.shared.u32 	%r679, [%r5+4];
	ld.shared.u32 	%r1186, [%r6+388];
	add.s32 	%r23, %r1186, %r679;
	ld.shared.u32 	%r680, [%r3];
	setp.ge.s32 	%p7, %r23, %r680;
	@%p7 bra 	$L__BB0_14;
	st.shared.u32 	[%r3], %r23;
	ld.shared.u32 	%r1186, [%r6+388];
$L__BB0_14:
	ld.shared.u32 	%r681, [%r5+8324];
	add.s32 	%r26, %r1186, %r681;
	ld.shared.u32 	%r682, [%r4];
	setp.ge.s32 	%p8, %r26, %r682;
	@%p8 bra 	$L__BB0_16;
	st.shared.u32 	[%r4], %r26;
$L__BB0_16:
	bar.sync 	0;
	ld.shared.u32 	%r683, [%r5+8];
	ld.shared.u32 	%r1187, [%r6+520];
	add.s32 	%r28, %r1187, %r683;
	ld.shared.u32 	%r684, [%r1];
	setp.ge.s32 	%p9, %r28, %r684;
	@%p9 bra 	$L__BB0_18;
	st.shared.u32 	[%r1], %r28;
	ld.shared.u32 	%r1187, [%r6+520];
$L__BB0_18:
	ld.shared.u32 	%r685, [%r5+8328];
	add.s32 	%r31, %r1187, %r685;
	ld.shared.u32 	%r686, [%r2];
	setp.ge.s32 	%p10, %r31, %r686;
	@%p10 bra 	$L__BB0_20;
	st.shared.u32 	[%r2], %r31;
$L__BB0_20:
	ld.shared.u32 	%r687, [%r5+8];
	ld.shared.u32 	%r1188, [%r6+648];
	add.s32 	%r33, %r1188, %r687;
	ld.shared.u32 	%r688, [%r3];
	setp.ge.s32 	%p11, %r33, %r688;
	@%p11 bra 	$L__BB0_22;
	st.shared.u32 	[%r3], %r33;
	ld.shared.u32 	%r1188, [%r6+648];
$L__BB0_22:
	ld.shared.u32 	%r689, [%r5+8328];
	add.s32 	%r36, %r1188, %r689;
	ld.shared.u32 	%r690, [%r4];
	setp.ge.s32 	%p12, %r36, %r690;
	@%p12 bra 	$L__BB0_24;
	st.shared.u32 	[%r4], %r36;
$L__BB0_24:
	bar.sync 	0;
	ld.shared.u32 	%r691, [%r5+12];
	ld.shared.u32 	%r1189, [%r6+780];
	add.s32 	%r38, %r1189, %r691;
	ld.shared.u32 	%r692, [%r1];
	setp.ge.s32 	%p13, %r38, %r692;
	@%p13 bra 	$L__BB0_26;
	st.shared.u32 	[%r1], %r38;
	ld.shared.u32 	%r1189, [%r6+780];
$L__BB0_26:
	ld.shared.u32 	%r693, [%r5+8332];
	add.s32 	%r41, %r1189, %r693;
	ld.shared.u32 	%r694, [%r2];
	setp.ge.s32 	%p14, %r41, %r694;
	@%p14 bra 	$L__BB0_28;
	st.shared.u32 	[%r2], %r41;
$L__BB0_28:
	ld.shared.u32 	%r695, [%r5+12];
	ld.shared.u32 	%r1190, [%r6+908];
	add.s32 	%r43, %r1190, %r695;
	ld.shared.u32 	%r696, [%r3];
	setp.ge.s32 	%p15, %r43, %r696;
	@%p15 bra 	$L__BB0_30;
	st.shared.u32 	[%r3], %r43;
	ld.shared.u32 	%r1190, [%r6+908];
$L__BB0_30:
	ld.shared.u32 	%r697, [%r5+8332];
	add.s32 	%r46, %r1190, %r697;
	ld.shared.u32 	%r698, [%r4];
	setp.ge.s32 	%p16, %r46, %r698;
	@%p16 bra 	$L__BB0_32;
	st.shared.u32 	[%r4], %r46;
$L__BB0_32:
	bar.sync 	0;
	ld.shared.u32 	%r699, [%r5+16];
	ld.shared.u32 	%r1191, [%r6+1040];
	add.s32 	%r48, %r1191, %r699;
	ld.shared.u32 	%r700, [%r1];
	setp.ge.s32 	%p17, %r48, %r700;
	@%p17 bra 	$L__BB0_34;
	st.shared.u32 	[%r1], %r48;
	ld.shared.u32 	%r1191, [%r6+1040];
$L__BB0_34:
	ld.shared.u32 	%r701, [%r5+8336];
	add.s32 	%r51, %r1191, %r701;
	ld.shared.u32 	%r702, [%r2];
	setp.ge.s32 	%p18, %r51, %r702;
	@%p18 bra 	$L__BB0_36;
	st.shared.u32 	[%r2], %r51;
$L__BB0_36:
	ld.shared.u32 	%r703, [%r5+16];
	ld.shared.u32 	%r1192, [%r6+1168];
	add.s32 	%r53, %r1192, %r703;
	ld.shared.u32 	%r704, [%r3];
	setp.ge.s32 	%p19, %r53, %r704;
	@%p19 bra 	$L__BB0_38;
	st.shared.u32 	[%r3], %r53;
	ld.shared.u32 	%r1192, [%r6+1168];
$L__BB0_38:
	ld.shared.u32 	%r705, [%r5+8336];
	add.s32 	%r56, %r1192, %r705;
	ld.shared.u32 	%r706, [%r4];
	setp.ge.s32 	%p20, %r56, %r706;
	@%p20 bra 	$L__BB0_40;
	st.shared.u32 	[%r4], %r56;
$L__BB0_40:
	bar.sync 	0;
	ld.shared.u32 	%r707, [%r5+20];
	ld.shared.u32 	%r1193, [%r6+1300];
	add.s32 	%r58, %r1193, %r707;
	ld.shared.u32 	%r708, [%r1];
	setp.ge.s32 	%p21, %r58, %r708;
	@%p21 bra 	$L__BB0_42;
	st.shared.u32 	[%r1], %r58;
	ld.shared.u32 	%r1193, [%r6+1300];
$L__BB0_42:
	ld.shared.u32 	%r709, [%r5+8340];
	add.s32 	%r61, %r1193, %r709;
	ld.shared.u32 	%r710, [%r2];
	setp.ge.s32 	%p22, %r61, %r710;
	@%p22 bra 	$L__BB0_44;
	st.shared.u32 	[%r2], %r61;
$L__BB0_44:
	ld.shared.u32 	%r711, [%r5+20];
	ld.shared.u32 	%r1194, [%r6+1428];
	add.s32 	%r63, %r1194, %r711;
	ld.shared.u32 	%r712, [%r3];
	setp.ge.s32 	%p23, %r63, %r712;
	@%p23 bra 	$L__BB0_46;
	st.shared.u32 	[%r3], %r63;
	ld.shared.u32 	%r1194, [%r6+1428];
$L__BB0_46:
	ld.shared.u32 	%r713, [%r5+8340];
	add.s32 	%r66, %r1194, %r713;
	ld.shared.u32 	%r714, [%r4];
	setp.ge.s32 	%p24, %r66, %r714;
	@%p24 bra 	$L__BB0_48;
	st.shared.u32 	[%r4], %r66;
$L__BB0_48:
	bar.sync 	0;
	ld.shared.u32 	%r715, [%r5+24];
	ld.shared.u32 	%r1195, [%r6+1560];
	add.s32 	%r68, %r1195, %r715;
	ld.shared.u32 	%r716, [%r1];
	setp.ge.s32 	%p25, %r68, %r716;
	@%p25 bra 	$L__BB0_50;
	st.shared.u32 	[%r1], %r68;
	ld.shared.u32 	%r1195, [%r6+1560];
$L__BB0_50:
	ld.shared.u32 	%r717, [%r5+8344];
	add.s32 	%r71, %r1195, %r717;
	ld.shared.u32 	%r718, [%r2];
	setp.ge.s32 	%p26, %r71, %r718;
	@%p26 bra 	$L__BB0_52;
	st.shared.u32 	[%r2], %r71;
$L__BB0_52:
	ld.shared.u32 	%r719, [%r5+24];
	ld.shared.u32 	%r1196, [%r6+1688];
	add.s32 	%r73, %r1196, %r719;
	ld.shared.u32 	%r720, [%r3];
	setp.ge.s32 	%p27, %r73, %r720;
	@%p27 bra 	$L__BB0_54;
	st.shared.u32 	[%r3], %r73;
	ld.shared.u32 	%r1196, [%r6+1688];
$L__BB0_54:
	ld.shared.u32 	%r721, [%r5+8344];
	add.s32 	%r76, %r1196, %r721;
	ld.shared.u32 	%r722, [%r4];
	setp.ge.s32 	%p28, %r76, %r722;
	@%p28 bra 	$L__BB0_56;
	st.shared.u32 	[%r4], %r76;
$L__BB0_56:
	bar.sync 	0;
	ld.shared.u32 	%r723, [%r5+28];
	ld.shared.u32 	%r1197, [%r6+1820];
	add.s32 	%r78, %r1197, %r723;
	ld.shared.u32 	%r724, [%r1];
	setp.ge.s32 	%p29, %r78, %r724;
	@%p29 bra 	$L__BB0_58;
	st.shared.u32 	[%r1], %r78;
	ld.shared.u32 	%r1197, [%r6+1820];
$L__BB0_58:
	ld.shared.u32 	%r725, [%r5+8348];
	add.s32 	%r81, %r1197, %r725;
	ld.shared.u32 	%r726, [%r2];
	setp.ge.s32 	%p30, %r81, %r726;
	@%p30 bra 	$L__BB0_60;
	st.shared.u32 	[%r2], %r81;
$L__BB0_60:
	ld.shared.u32 	%r727, [%r5+28];
	ld.shared.u32 	%r1198, [%r6+1948];
	add.s32 	%r83, %r1198, %r727;
	ld.shared.u32 	%r728, [%r3];
	setp.ge.s32 	%p31, %r83, %r728;
	@%p31 bra 	$L__BB0_62;
	st.shared.u32 	[%r3], %r83;
	ld.shared.u32 	%r1198, [%r6+1948];
$L__BB0_62:
	ld.shared.u32 	%r729, [%r5+8348];
	add.s32 	%r86, %r1198, %r729;
	ld.shared.u32 	%r730, [%r4];
	setp.ge.s32 	%p32, %r86, %r730;
	@%p32 bra 	$L__BB0_64;
	st.shared.u32 	[%r4], %r86;
$L__BB0_64:
	bar.sync 	0;
	ld.shared.u32 	%r731, [%r5+32];
	ld.shared.u32 	%r1199, [%r6+2080];
	add.s32 	%r88, %r1199, %r731;
	ld.shared.u32 	%r732, [%r1];
	setp.ge.s32 	%p33, %r88, %r732;
	@%p33 bra 	$L__BB0_66;
	st.shared.u32 	[%r1], %r88;
	ld.shared.u32 	%r1199, [%r6+2080];
$L__BB0_66:
	ld.shared.u32 	%r733, [%r5+8352];
	add.s32 	%r91, %r1199, %r733;
	ld.shared.u32 	%r734, [%r2];
	setp.ge.s32 	%p34, %r91, %r734;
	@%p34 bra 	$L__BB0_68;
	st.shared.u32 	[%r2], %r91;
$L__BB0_68:
	ld.shared.u32 	%r735, [%r5+32];
	ld.shared.u32 	%r1200, [%r6+2208];
	add.s32 	%r93, %r1200, %r735;
	ld.shared.u32 	%r736, [%r3];
	setp.ge.s32 	%p35, %r93, %r736;
	@%p35 bra 	$L__BB0_70;
	st.shared.u32 	[%r3], %r93;
	ld.shared.u32 	%r1200, [%r6+2208];
$L__BB0_70:
	ld.shared.u32 	%r737, [%r5+8352];
	add.s32 	%r96, %r1200, %r737;
	ld.shared.u32 	%r738, [%r4];
	setp.ge.s32 	%p36, %r96, %r738;
	@%p36 bra 	$L__BB0_72;
	st.shared.u32 	[%r4], %r96;
$L__BB0_72:
	bar.sync 	0;
	ld.shared.u32 	%r739, [%r5+36];
	ld.shared.u32 	%r1201, [%r6+2340];
	add.s32 	%r98, %r1201, %r739;
	ld.shared.u32 	%r740, [%r1];
	setp.ge.s32 	%p37, %r98, %r740;
	@%p37 bra 	$L__BB0_74;
	st.shared.u32 	[%r1], %r98;
	ld.shared.u32 	%r1201, [%r6+2340];
$L__BB0_74:
	ld.shared.u32 	%r741, [%r5+8356];
	add.s32 	%r101, %r1201, %r741;
	ld.shared.u32 	%r742, [%r2];
	setp.ge.s32 	%p38, %r101, %r742;
	@%p38 bra 	$L__BB0_76;
	st.shared.u32 	[%r2], %r101;
$L__BB0_76:
	ld.shared.u32 	%r743, [%r5+36];
	ld.shared.u32 	%r1202, [%r6+2468];
	add.s32 	%r103, %r1202, %r743;
	ld.shared.u32 	%r744, [%r3];
	setp.ge.s32 	%p39, %r103, %r744;
	@%p39 bra 	$L__BB0_78;
	st.shared.u32 	[%r3], %r103;
	ld.shared.u32 	%r1202, [%r6+2468];
$L__BB0_78:
	ld.shared.u32 	%r745, [%r5+8356];
	add.s32 	%r106, %r1202, %r745;
	ld.shared.u32 	%r746, [%r4];
	setp.ge.s32 	%p40, %r106, %r746;
	@%p40 bra 	$L__BB0_80;
	st.shared.u32 	[%r4], %r106;
$L__BB0_80:
	bar.sync 	0;
	ld.shared.u32 	%r747, [%r5+40];
	ld.shared.u32 	%r1203, [%r6+2600];
	add.s32 	%r108, %r1203, %r747;
	ld.shared.u32 	%r748, [%r1];
	setp.ge.s32 	%p41, %r108, %r748;
	@%p41 bra 	$L__BB0_82;
	st.shared.u32 	[%r1], %r108;
	ld.shared.u32 	%r1203, [%r6+2600];
$L__BB0_82:
	ld.shared.u32 	%r749, [%r5+8360];
	add.s32 	%r111, %r1203, %r749;
	ld.shared.u32 	%r750, [%r2];
	setp.ge.s32 	%p42, %r111, %r750;
	@%p42 bra 	$L__BB0_84;
	st.shared.u32 	[%r2], %r111;
$L__BB0_84:
	ld.shared.u32 	%r751, [%r5+40];
	ld.shared.u32 	%r1204, [%r6+2728];
	add.s32 	%r113, %r1204, %r751;
	ld.shared.u32 	%r752, [%r3];
	setp.ge.s32 	%p43, %r113, %r752;
	@%p43 bra 	$L__BB0_86;
	st.shared.u32 	[%r3], %r113;
	ld.shared.u32 	%r1204, [%r6+2728];
$L__BB0_86:
	ld.shared.u32 	%r753, [%r5+8360];
	add.s32 	%r116, %r1204, %r753;
	ld.shared.u32 	%r754, [%r4];
	setp.ge.s32 	%p44, %r116, %r754;
	@%p44 bra 	$L__BB0_88;
	st.shared.u32 	[%r4], %r116;
$L__BB0_88:
	bar.sync 	0;
	ld.shared.u32 	%r755, [%r5+44];
	ld.shared.u32 	%r1205, [%r6+2860];
	add.s32 	%r118, %r1205, %r755;
	ld.shared.u32 	%r756, [%r1];
	setp.ge.s32 	%p45, %r118, %r756;
	@%p45 bra 	$L__BB0_90;
	st.shared.u32 	[%r1], %r118;
	ld.shared.u32 	%r1205, [%r6+2860];
$L__BB0_90:
	ld.shared.u32 	%r757, [%r5+8364];
	add.s32 	%r121, %r1205, %r757;
	ld.shared.u32 	%r758, [%r2];
	setp.ge.s32 	%p46, %r121, %r758;
	@%p46 bra 	$L__BB0_92;
	st.shared.u32 	[%r2], %r121;
$L__BB0_92:
	ld.shared.u32 	%r759, [%r5+44];
	ld.shared.u32 	%r1206, [%r6+2988];
	add.s32 	%r123, %r1206, %r759;
	ld.shared.u32 	%r760, [%r3];
	setp.ge.s32 	%p47, %r123, %r760;
	@%p47 bra 	$L__BB0_94;
	st.shared.u32 	[%r3], %r123;
	ld.shared.u32 	%r1206, [%r6+2988];
$L__BB0_94:
	ld.shared.u32 	%r761, [%r5+8364];
	add.s32 	%r126, %r1206, %r761;
	ld.shared.u32 	%r762, [%r4];
	setp.ge.s32 	%p48, %r126, %r762;
	@%p48 bra 	$L__BB0_96;
	st.shared.u32 	[%r4], %r126;
$L__BB0_96:
	bar.sync 	0;
	ld.shared.u32 	%r763, [%r5+48];
	ld.shared.u32 	%r1207, [%r6+3120];
	add.s32 	%r128, %r1207, %r763;
	ld.shared.u32 	%r764, [%r1];
	setp.ge.s32 	%p49, %r128, %r764;
	@%p49 bra 	$L__BB0_98;
	st.shared.u32 	[%r1], %r128;
	ld.shared.u32 	%r1207, [%r6+3120];
$L__BB0_98:
	ld.shared.u32 	%r765, [%r5+8368];
	add.s32 	%r131, %r1207, %r765;
	ld.shared.u32 	%r766, [%r2];
	setp.ge.s32 	%p50, %r131, %r766;
	@%p50 bra 	$L__BB0_100;
	st.shared.u32 	[%r2], %r131;
$L__BB0_100:
	ld.shared.u32 	%r767, [%r5+48];
	ld.shared.u32 	%r1208, [%r6+3248];
	add.s32 	%r133, %r1208, %r767;
	ld.shared.u32 	%r768, [%r3];
	setp.ge.s32 	%p51, %r133, %r768;
	@%p51 bra 	$L__BB0_102;
	st.shared.u32 	[%r3], %r133;
	ld.shared.u32 	%r1208, [%r6+3248];
$L__BB0_102:
	ld.shared.u32 	%r769, [%r5+8368];
	add.s32 	%r136, %r1208, %r769;
	ld.shared.u32 	%r770, [%r4];
	setp.ge.s32 	%p52, %r136, %r770;
	@%p52 bra 	$L__BB0_104;
	st.shared.u32 	[%r4], %r136;
$L__BB0_104:
	bar.sync 	0;
	ld.shared.u32 	%r771, [%r5+52];
	ld.shared.u32 	%r1209, [%r6+3380];
	add.s32 	%r138, %r1209, %r771;
	ld.shared.u32 	%r772, [%r1];
	setp.ge.s32 	%p53, %r138, %r772;
	@%p53 bra 	$L__BB0_106;
	st.shared.u32 	[%r1], %r138;
	ld.shared.u32 	%r1209, [%r6+3380];
$L__BB0_106:
	ld.shared.u32 	%r773, [%r5+8372];
	add.s32 	%r141, %r1209, %r773;
	ld.shared.u32 	%r774, [%r2];
	setp.ge.s32 	%p54, %r141, %r774;
	@%p54 bra 	$L__BB0_108;
	st.shared.u32 	[%r2], %r141;
$L__BB0_108:
	ld.shared.u32 	%r775, [%r5+52];
	ld.shared.u32 	%r1210, [%r6+3508];
	add.s32 	%r143, %r1210, %r775;
	ld.shared.u32 	%r776, [%r3];
	setp.ge.s32 	%p55, %r143, %r776;
	@%p55 bra 	$L__BB0_110;
	st.shared.u32 	[%r3], %r143;
	ld.shared.u32 	%r1210, [%r6+3508];
$L__BB0_110:
	ld.shared.u32 	%r777, [%r5+8372];
	add.s32 	%r146, %r1210, %r777;
	ld.shared.u32 	%r778, [%r4];
	setp.ge.s32 	%p56, %r146, %r778;
	@%p56 bra 	$L__BB0_112;
	st.shared.u32 	[%r4], %r146;
$L__BB0_112:
	bar.sync 	0;
	ld.shared.u32 	%r779, [%r5+56];
	ld.shared.u32 	%r1211, [%r6+3640];
	add.s32 	%r148, %r1211, %r779;
	ld.shared.u32 	%r780, [%r1];
	setp.ge.s32 	%p57, %r148, %r780;
	@%p57 bra 	$L__BB0_114;
	st.shared.u32 	[%r1], %r148;
	ld.shared.u32 	%r1211, [%r6+3640];
$L__BB0_114:
	ld.shared.u32 	%r781, [%r5+8376];
	add.s32 	%r151, %r1211, %r781;
	ld.shared.u32 	%r782, [%r2];
	setp.ge.s32 	%p58, %r151, %r782;
	@%p58 bra 	$L__BB0_116;
	st.shared.u32 	[%r2], %r151;
$L__BB0_116:
	ld.shared.u32 	%r783, [%r5+56];
	ld.shared.u32 	%r1212, [%r6+3768];
	add.s32 	%r153, %r1212, %r783;
	ld.shared.u32 	%r784, [%r3];
	setp.ge.s32 	%p59, %r153, %r784;
	@%p59 bra 	$L__BB0_118;
	st.shared.u32 	[%r3], %r153;
	ld.shared.u32 	%r1212, [%r6+3768];
$L__BB0_118:
	ld.shared.u32 	%r785, [%r5+8376];
	add.s32 	%r156, %r1212, %r785;
	ld.shared.u32 	%r786, [%r4];
	setp.ge.s32 	%p60, %r156, %r786;
	@%p60 bra 	$L__BB0_120;
	st.shared.u32 	[%r4], %r156;
$L__BB0_120:
	bar.sync 	0;
	ld.shared.u32 	%r787, [%r5+60];
	ld.shared.u32 	%r1213, [%r6+3900];
	add.s32 	%r158, %r1213, %r787;
	ld.shared.u32 	%r788, [%r1];
	setp.ge.s32 	%p61, %r158, %r788;
	@%p61 bra 	$L__BB0_122;
	st.shared.u32 	[%r1], %r158;
	ld.shared.u32 	%r1213, [%r6+3900];
$L__BB0_122:
	ld.shared.u32 	%r789, [%r5+8380];
	add.s32 	%r161, %r1213, %r789;
	ld.shared.u32 	%r790, [%r2];
	setp.ge.s32 	%p62, %r161, %r790;
	@%p62 bra 	$L__BB0_124;
	st.shared.u32 	[%r2], %r161;
$L__BB0_124:
	ld.shared.u32 	%r791, [%r5+60];
	ld.shared.u32 	%r1214, [%r6+4028];
	add.s32 	%r163, %r1214, %r791;
	ld.shared.u32 	%r792, [%r3];
	setp.ge.s32 	%p63, %r163, %r792;
	@%p63 bra 	$L__BB0_126;
	st.shared.u32 	[%r3], %r163;
	ld.shared.u32 	%r1214, [%r6+4028];
$L__BB0_126:
	ld.shared.u32 	%r793, [%r5+8380];
	add.s32 	%r166, %r1214, %r793;
	ld.shared.u32 	%r794, [%r4];
	setp.ge.s32 	%p64, %r166, %r794;
	@%p64 bra 	$L__BB0_128;
	st.shared.u32 	[%r4], %r166;
$L__BB0_128:
	bar.sync 	0;
	ld.shared.u32 	%r795, [%r5+64];
	ld.shared.u32 	%r1215, [%r6+4160];
	add.s32 	%r168, %r1215, %r795;
	ld.shared.u32 	%r796, [%r1];
	setp.ge.s32 	%p65, %r168, %r796;
	@%p65 bra 	$L__BB0_130;
	st.shared.u32 	[%r1], %r168;
	ld.shared.u32 	%r1215, [%r6+4160];
$L__BB0_130:
	ld.shared.u32 	%r797, [%r5+8384];
	add.s32 	%r171, %r1215, %r797;
	ld.shared.u32 	%r798, [%r2];
	setp.ge.s32 	%p66, %r171, %r798;
	@%p66 bra 	$L__BB0_132;
	st.shared.u32 	[%r2], %r171;
$L__BB0_132:
	ld.shared.u32 	%r799, [%r5+64];
	ld.shared.u32 	%r1216, [%r6+4288];
	add.s32 	%r173, %r1216, %r799;
	ld.shared.u32 	%r800, [%r3];
	setp.ge.s32 	%p67, %r173, %r800;
	@%p67 bra 	$L__BB0_134;
	st.shared.u32 	[%r3], %r173;
	ld.shared.u32 	%r1216, [%r6+4288];
$L__BB0_134:
	ld.shared.u32 	%r801, [%r5+8384];
	add.s32 	%r176, %r1216, %r801;
	ld.shared.u32 	%r802, [%r4];
	setp.ge.s32 	%p68, %r176, %r802;
	@%p68 bra 	$L__BB0_136;
	st.shared.u32 	[%r4], %r176;
$L__BB0_136:
	bar.sync 	0;
	ld.shared.u32 	%r803, [%r5+68];
	ld.shared.u32 	%r1217, [%r6+4420];
	add.s32 	%r178, %r1217, %r803;
	ld.shared.u32 	%r804, [%r1];
	setp.ge.s32 	%p69, %r178, %r804;
	@%p69 bra 	$L__BB0_138;
	st.shared.u32 	[%r1], %r178;
	ld.shared.u32 	%r1217, [%r6+4420];
$L__BB0_138:
	ld.shared.u32 	%r805, [%r5+8388];
	add.s32 	%r181, %r1217, %r805;
	ld.shared.u32 	%r806, [%r2];
	setp.ge.s32 	%p70, %r181, %r806;
	@%p70 bra 	$L__BB0_140;
	st.shared.u32 	[%r2], %r181;
$L__BB0_140:
	ld.shared.u32 	%r807, [%r5+68];
	ld.shared.u32 	%r1218, [%r6+4548];
	add.s32 	%r183, %r1218, %r807;
	ld.shared.u32 	%r808, [%r3];
	setp.ge.s32 	%p71, %r183, %r808;
	@%p71 bra 	$L__BB0_142;
	st.shared.u32 	[%r3], %r183;
	ld.shared.u32 	%r1218, [%r6+4548];
$L__BB0_142:
	ld.shared.u32 	%r809, [%r5+8388];
	add.s32 	%r186, %r1218, %r809;
	ld.shared.u32 	%r810, [%r4];
	setp.ge.s32 	%p72, %r186, %r810;
	@%p72 bra 	$L__BB0_144;
	st.shared.u32 	[%r4], %r186;
$L__BB0_144:
	bar.sync 	0;
	ld.shared.u32 	%r811, [%r5+72];
	ld.shared.u32 	%r1219, [%r6+4680];
	add.s32 	%r188, %r1219, %r811;
	ld.shared.u32 	%r812, [%r1];
	setp.ge.s32 	%p73, %r188, %r812;
	@%p73 bra 	$L__BB0_146;
	st.shared.u32 	[%r1], %r188;
	ld.shared.u32 	%r1219, [%r6+4680];
$L__BB0_146:
	ld.shared.u32 	%r813, [%r5+8392];
	add.s32 	%r191, %r1219, %r813;
	ld.shared.u32 	%r814, [%r2];
	setp.ge.s32 	%p74, %r191, %r814;
	@%p74 bra 	$L__BB0_148;
	st.shared.u32 	[%r2], %r191;
$L__BB0_148:
	ld.shared.u32 	%r815, [%r5+72];
	ld.shared.u32 	%r1220, [%r6+4808];
	add.s32 	%r193, %r1220, %r815;
	ld.shared.u32 	%r816, [%r3];
	setp.ge.s32 	%p75, %r193, %r816;
	@%p75 bra 	$L__BB0_150;
	st.shared.u32 	[%r3], %r193;
	ld.shared.u32 	%r1220, [%r6+4808];
$L__BB0_150:
	ld.shared.u32 	%r817, [%r5+8392];
	add.s32 	%r196, %r1220, %r817;
	ld.shared.u32 	%r818, [%r4];
	setp.ge.s32 	%p76, %r196, %r818;
	@%p76 bra 	$L__BB0_152;
	st.shared.u32 	[%r4], %r196;
$L__BB0_152:
	bar.sync 	0;
	ld.shared.u32 	%r819, [%r5+76];
	ld.shared.u32 	%r1221, [%r6+4940];
	add.s32 	%r198, %r1221, %r819;
	ld.shared.u32 	%r820, [%r1];
	setp.ge.s32 	%p77, %r198, %r820;
	@%p77 bra 	$L__BB0_154;
	st.shared.u32 	[%r1], %r198;
	ld.shared.u32 	%r1221, [%r6+4940];
$L__BB0_154:
	ld.shared.u32 	%r821, [%r5+8396];
	add.s32 	%r201, %r1221, %r821;
	ld.shared.u32 	%r822, [%r2];
	setp.ge.s32 	%p78, %r201, %r822;
	@%p78 bra 	$L__BB0_156;
	st.shared.u32 	[%r2], %r201;
$L__BB0_156:
	ld.shared.u32 	%r823, [%r5+76];
	ld.shared.u32 	%r1222, [%r6+5068];
	add.s32 	%r203, %r1222, %r823;
	ld.shared.u32 	%r824, [%r3];
	setp.ge.s32 	%p79, %r203, %r824;
	@%p79 bra 	$L__BB0_158;
	st.shared.u32 	[%r3], %r203;
	ld.shared.u32 	%r1222, [%r6+5068];
$L__BB0_158:
	ld.shared.u32 	%r825, [%r5+8396];
	add.s32 	%r206, %r1222, %r825;
	ld.shared.u32 	%r826, [%r4];
	setp.ge.s32 	%p80, %r206, %r826;
	@%p80 bra 	$L__BB0_160;
	st.shared.u32 	[%r4], %r206;
$L__BB0_160:
	bar.sync 	0;
	ld.shared.u32 	%r827, [%r5+80];
	ld.shared.u32 	%r1223, [%r6+5200];
	add.s32 	%r208, %r1223, %r827;
	ld.shared.u32 	%r828, [%r1];
	setp.ge.s32 	%p81, %r208, %r828;
	@%p81 bra 	$L__BB0_162;
	st.shared.u32 	[%r1], %r208;
	ld.shared.u32 	%r1223, [%r6+5200];
$L__BB0_162:
	ld.shared.u32 	%r829, [%r5+8400];
	add.s32 	%r211, %r1223, %r829;
	ld.shared.u32 	%r830, [%r2];
	setp.ge.s32 	%p82, %r211, %r830;
	@%p82 bra 	$L__BB0_164;
	st.shared.u32 	[%r2], %r211;
$L__BB0_164:
	ld.shared.u32 	%r831, [%r5+80];
	ld.shared.u32 	%r1224, [%r6+5328];
	add.s32 	%r213, %r1224, %r831;
	ld.shared.u32 	%r832, [%r3];
	setp.ge.s32 	%p83, %r213, %r832;
	@%p83 bra 	$L__BB0_166;
	st.shared.u32 	[%r3], %r213;
	ld.shared.u32 	%r1224, [%r6+5328];
$L__BB0_166:
	ld.shared.u32 	%r833, [%r5+8400];
	add.s32 	%r216, %r1224, %r833;
	ld.shared.u32 	%r834, [%r4];
	setp.ge.s32 	%p84, %r216, %r834;
	@%p84 bra 	$L__BB0_168;
	st.shared.u32 	[%r4], %r216;
$L__BB0_168:
	bar.sync 	0;
	ld.shared.u32 	%r835, [%r5+84];
	ld.shared.u32 	%r1225, [%r6+5460];
	add.s32 	%r218, %r1225, %r835;
	ld.shared.u32 	%r836, [%r1];
	setp.ge.s32 	%p85, %r218, %r836;
	@%p85 bra 	$L__BB0_170;
	st.shared.u32 	[%r1], %r218;
	ld.shared.u32 	%r1225, [%r6+5460];
$L__BB0_170:
	ld.shared.u32 	%r837, [%r5+8404];
	add.s32 	%r221, %r1225, %r837;
	ld.shared.u32 	%r838, [%r2];
	setp.ge.s32 	%p86, %r221, %r838;
	@%p86 bra 	$L__BB0_172;
	st.shared.u32 	[%r2], %r221;
$L__BB0_172:
	ld.shared.u32 	%r839, [%r5+84];
	ld.shared.u32 	%r1226, [%r6+5588];
	add.s32 	%r223, %r1226, %r839;
	ld.shared.u32 	%r840, [%r3];
	setp.ge.s32 	%p87, %r223, %r840;
	@%p87 bra 	$L__BB0_174;
	st.shared.u32 	[%r3], %r223;
	ld.shared.u32 	%r1226, [%r6+5588];
$L__BB0_174:
	ld.shared.u32 	%r841, [%r5+8404];
	add.s32 	%r226, %r1226, %r841;
	ld.shared.u32 	%r842, [%r4];
	setp.ge.s32 	%p88, %r226, %r842;
	@%p88 bra 	$L__BB0_176;
	st.shared.u32 	[%r4], %r226;
$L__BB0_176:
	bar.sync 	0;
	ld.shared.u32 	%r843, [%r5+88];
	ld.shared.u32 	%r1227, [%r6+5720];
	add.s32 	%r228, %r1227, %r843;
	ld.shared.u32 	%r844, [%r1];
	setp.ge.s32 	%p89, %r228, %r844;
	@%p89 bra 	$L__BB0_178;
	st.shared.u32 	[%r1], %r228;
	ld.shared.u32 	%r1227, [%r6+5720];
$L__BB0_178:
	ld.shared.u32 	%r845, [%r5+8408];
	add.s32 	%r231, %r1227, %r845;
	ld.shared.u32 	%r846, [%r2];
	setp.ge.s32 	%p90, %r231, %r846;
	@%p90 bra 	$L__BB0_180;
	st.shared.u32 	[%r2], %r231;
$L__BB0_180:
	ld.shared.u32 	%r847, [%r5+88];
	ld.shared.u32 	%r1228, [%r6+5848];
	add.s32 	%r233, %r1228, %r847;
	ld.shared.u32 	%r848, [%r3];
	setp.ge.s32 	%p91, %r233, %r848;
	@%p91 bra 	$L__BB0_182;
	st.shared.u32 	[%r3], %r233;
	ld.shared.u32 	%r1228, [%r6+5848];
$L__BB0_182:
	ld.shared.u32 	%r849, [%r5+8408];
	add.s32 	%r236, %r1228, %r849;
	ld.shared.u32 	%r850, [%r4];
	setp.ge.s32 	%p92, %r236, %r850;
	@%p92 bra 	$L__BB0_184;
	st.shared.u32 	[%r4], %r236;
$L__BB0_184:
	bar.sync 	0;
	ld.shared.u32 	%r851, [%r5+92];
	ld.shared.u32 	%r1229, [%r6+5980];
	add.s32 	%r238, %r1229, %r851;
	ld.shared.u32 	%r852, [%r1];
	setp.ge.s32 	%p93, %r238, %r852;
	@%p93 bra 	$L__BB0_186;
	st.shared.u32 	[%r1], %r238;
	ld.shared.u32 	%r1229, [%r6+5980];
$L__BB0_186:
	ld.shared.u32 	%r853, [%r5+8412];
	add.s32 	%r241, %r1229, %r853;
	ld.shared.u32 	%r854, [%r2];
	setp.ge.s32 	%p94, %r241, %r854;
	@%p94 bra 	$L__BB0_188;
	st.shared.u32 	[%r2], %r241;
$L__BB0_188:
	ld.shared.u32 	%r855, [%r5+92];
	ld.shared.u32 	%r1230, [%r6+6108];
	add.s32 	%r243, %r1230, %r855;
	ld.shared.u32 	%r856, [%r3];
	setp.ge.s32 	%p95, %r243, %r856;
	@%p95 bra 	$L__BB0_190;
	st.shared.u32 	[%r3], %r243;
	ld.shared.u32 	%r1230, [%r6+6108];
$L__BB0_190:
	ld.shared.u32 	%r857, [%r5+8412];
	add.s32 	%r246, %r1230, %r857;
	ld.shared.u32 	%r858, [%r4];
	setp.ge.s32 	%p96, %r246, %r858;
	@%p96 bra 	$L__BB0_192;
	st.shared.u32 	[%r4], %r246;
$L__BB0_192:
	bar.sync 	0;
	ld.shared.u32 	%r859, [%r5+96];
	ld.shared.u32 	%r1231, [%r6+6240];
	add.s32 	%r248, %r1231, %r859;
	ld.shared.u32 	%r860, [%r1];
	setp.ge.s32 	%p97, %r248, %r860;
	@%p97 bra 	$L__BB0_194;
	st.shared.u32 	[%r1], %r248;
	ld.shared.u32 	%r1231, [%r6+6240];
$L__BB0_194:
	ld.shared.u32 	%r861, [%r5+8416];
	add.s32 	%r251, %r1231, %r861;
	ld.shared.u32 	%r862, [%r2];
	setp.ge.s32 	%p98, %r251, %r862;
	@%p98 bra 	$L__BB0_196;
	st.shared.u32 	[%r2], %r251;
$L__BB0_196:
	ld.shared.u32 	%r863, [%r5+96];
	ld.shared.u32 	%r1232, [%r6+6368];
	add.s32 	%r253, %r1232, %r863;
	ld.shared.u32 	%r864, [%r3];
	setp.ge.s32 	%p99, %r253, %r864;
	@%p99 bra 	$L__BB0_198;
	st.shared.u32 	[%r3], %r253;
	ld.shared.u32 	%r1232, [%r6+6368];
$L__BB0_198:
	ld.shared.u32 	%r865, [%r5+8416];
	add.s32 	%r256, %r1232, %r865;
	ld.shared.u32 	%r866, [%r4];
	setp.ge.s32 	%p100, %r256, %r866;
	@%p100 bra 	$L__BB0_200;
	st.shared.u32 	[%r4], %r256;
$L__BB0_200:
	bar.sync 	0;
	ld.shared.u32 	%r867, [%r5+100];
	ld.shared.u32 	%r1233, [%r6+6500];
	add.s32 	%r258, %r1233, %r867;
	ld.shared.u32 	%r868, [%r1];
	setp.ge.s32 	%p101, %r258, %r868;
	@%p101 bra 	$L__BB0_202;
	st.shared.u32 	[%r1], %r258;
	ld.shared.u32 	%r1233, [%r6+6500];
$L__BB0_202:
	ld.shared.u32 	%r869, [%r5+8420];
	add.s32 	%r261, %r1233, %r869;
	ld.shared.u32 	%r870, [%r2];
	setp.ge.s32 	%p102, %r261, %r870;
	@%p102 bra 	$L__BB0_204;
	st.shared.u32 	[%r2], %r261;
$L__BB0_204:
	ld.shared.u32 	%r871, [%r5+100];
	ld.shared.u32 	%r1234, [%r6+6628];
	add.s32 	%r263, %r1234, %r871;
	ld.shared.u32 	%r872, [%r3];
	setp.ge.s32 	%p103, %r263, %r872;
	@%p103 bra 	$L__BB0_206;
	st.shared.u32 	[%r3], %r263;
	ld.shared.u32 	%r1234, [%r6+6628];
$L__BB0_206:
	ld.shared.u32 	%r873, [%r5+8420];
	add.s32 	%r266, %r1234, %r873;
	ld.shared.u32 	%r874, [%r4];
	setp.ge.s32 	%p104, %r266, %r874;
	@%p104 bra 	$L__BB0_208;
	st.shared.u32 	[%r4], %r266;
$L__BB0_208:
	bar.sync 	0;
	ld.shared.u32 	%r875, [%r5+104];
	ld.shared.u32 	%r1235, [%r6+6760];
	add.s32 	%r268, %r1235, %r875;
	ld.shared.u32 	%r876, [%r1];
	setp.ge.s32 	%p105, %r268, %r876;
	@%p105 bra 	$L__BB0_210;
	st.shared.u32 	[%r1], %r268;
	ld.shared.u32 	%r1235, [%r6+6760];
$L__BB0_210:
	ld.shared.u32 	%r877, [%r5+8424];
	add.s32 	%r271, %r1235, %r877;
	ld.shared.u32 	%r878, [%r2];
	setp.ge.s32 	%p106, %r271, %r878;
	@%p106 bra 	$L__BB0_212;
	st.shared.u32 	[%r2], %r271;
$L__BB0_212:
	ld.shared.u32 	%r879, [%r5+104];
	ld.shared.u32 	%r1236, [%r6+6888];
	add.s32 	%r273, %r1236, %r879;
	ld.shared.u32 	%r880, [%r3];
	setp.ge.s32 	%p107, %r273, %r880;
	@%p107 bra 	$L__BB0_214;
	st.shared.u32 	[%r3], %r273;
	ld.shared.u32 	%r1236, [%r6+6888];
$L__BB0_214:
	ld.shared.u32 	%r881, [%r5+8424];
	add.s32 	%r276, %r1236, %r881;
	ld.shared.u32 	%r882, [%r4];
	setp.ge.s32 	%p108, %r276, %r882;
	@%p108 bra 	$L__BB0_216;
	st.shared.u32 	[%r4], %r276;
$L__BB0_216:
	bar.sync 	0;
	ld.shared.u32 	%r883, [%r5+108];
	ld.shared.u32 	%r1237, [%r6+7020];
	add.s32 	%r278, %r1237, %r883;
	ld.shared.u32 	%r884, [%r1];
	setp.ge.s32 	%p109, %r278, %r884;
	@%p109 bra 	$L__BB0_218;
	st.shared.u32 	[%r1], %r278;
	ld.shared.u32 	%r1237, [%r6+7020];
$L__BB0_218:
	ld.shared.u32 	%r885, [%r5+8428];
	add.s32 	%r281, %r1237, %r885;
	ld.shared.u32 	%r886, [%r2];
	setp.ge.s32 	%p110, %r281, %r886;
	@%p110 bra 	$L__BB0_220;
	st.shared.u32 	[%r2], %r281;
$L__BB0_220:
	ld.shared.u32 	%r887, [%r5+108];
	ld.shared.u32 	%r1238, [%r6+7148];
	add.s32 	%r283, %r1238, %r887;
	ld.shared.u32 	%r888, [%r3];
	setp.ge.s32 	%p111, %r283, %r888;
	@%p111 bra 	$L__BB0_222;
	st.shared.u32 	[%r3], %r283;
	ld.shared.u32 	%r1238, [%r6+7148];
$L__BB0_222:
	ld.shared.u32 	%r889, [%r5+8428];
	add.s32 	%r286, %r1238, %r889;
	ld.shared.u32 	%r890, [%r4];
	setp.ge.s32 	%p112, %r286, %r890;
	@%p112 bra 	$L__BB0_224;
	st.shared.u32 	[%r4], %r286;
$L__BB0_224:
	bar.sync 	0;
	ld.shared.u32 	%r891, [%r5+112];
	ld.shared.u32 	%r1239, [%r6+7280];
	add.s32 	%r288, %r1239, %r891;
	ld.shared.u32 	%r892, [%r1];
	setp.ge.s32 	%p113, %r288, %r892;
	@%p113 bra 	$L__BB0_226;
	st.shared.u32 	[%r1], %r288;
	ld.shared.u32 	%r1239, [%r6+7280];
$L__BB0_226:
	ld.shared.u32 	%r893, [%r5+8432];
	add.s32 	%r291, %r1239, %r893;
	ld.shared.u32 	%r894, [%r2];
	setp.ge.s32 	%p114, %r291, %r894;
	@%p114 bra 	$L__BB0_228;
	st.shared.u32 	[%r2], %r291;
$L__BB0_228:
	ld.shared.u32 	%r895, [%r5+112];
	ld.shared.u32 	%r1240, [%r6+7408];
	add.s32 	%r293, %r1240, %r895;
	ld.shared.u32 	%r896, [%r3];
	setp.ge.s32 	%p115, %r293, %r896;
	@%p115 bra 	$L__BB0_230;
	st.shared.u32 	[%r3], %r293;
	ld.shared.u32 	%r1240, [%r6+7408];
$L__BB0_230:
	ld.shared.u32 	%r897, [%r5+8432];
	add.s32 	%r296, %r1240, %r897;
	ld.shared.u32 	%r898, [%r4];
	setp.ge.s32 	%p116, %r296, %r898;
	@%p116 bra 	$L__BB0_232;
	st.shared.u32 	[%r4], %r296;
$L__BB0_232:
	bar.sync 	0;
	ld.shared.u32 	%r899, [%r5+116];
	ld.shared.u32 	%r1241, [%r6+7540];
	add.s32 	%r298, %r1241, %r899;
	ld.shared.u32 	%r900, [%r1];
	setp.ge.s32 	%p117, %r298, %r900;
	@%p117 bra 	$L__BB0_234;
	st.shared.u32 	[%r1], %r298;
	ld.shared.u32 	%r1241, [%r6+7540];
$L__BB0_234:
	ld.shared.u32 	%r901, [%r5+8436];
	add.s32 	%r301, %r1241, %r901;
	ld.shared.u32 	%r902, [%r2];
	setp.ge.s32 	%p118, %r301, %r902;
	@%p118 bra 	$L__BB0_236;
	st.shared.u32 	[%r2], %r301;
$L__BB0_236:
	ld.shared.u32 	%r903, [%r5+116];
	ld.shared.u32 	%r1242, [%r6+7668];
	add.s32 	%r303, %r1242, %r903;
	ld.shared.u32 	%r904, [%r3];
	setp.ge.s32 	%p119, %r303, %r904;
	@%p119 bra 	$L__BB0_238;
	st.shared.u32 	[%r3], %r303;
	ld.shared.u32 	%r1242, [%r6+7668];
$L__BB0_238:
	ld.shared.u32 	%r905, [%r5+8436];
	add.s32 	%r306, %r1242, %r905;
	ld.shared.u32 	%r906, [%r4];
	setp.ge.s32 	%p120, %r306, %r906;
	@%p120 bra 	$L__BB0_240;
	st.shared.u32 	[%r4], %r306;
$L__BB0_240:
	bar.sync 	0;
	ld.shared.u32 	%r907, [%r5+120];
	ld.shared.u32 	%r1243, [%r6+7800];
	add.s32 	%r308, %r1243, %r907;
	ld.shared.u32 	%r908, [%r1];
	setp.ge.s32 	%p121, %r308, %r908;
	@%p121 bra 	$L__BB0_242;
	st.shared.u32 	[%r1], %r308;
	ld.shared.u32 	%r1243, [%r6+7800];
$L__BB0_242:
	ld.shared.u32 	%r909, [%r5+8440];
	add.s32 	%r311, %r1243, %r909;
	ld.shared.u32 	%r910, [%r2];
	setp.ge.s32 	%p122, %r311, %r910;
	@%p122 bra 	$L__BB0_244;
	st.shared.u32 	[%r2], %r311;
$L__BB0_244:
	ld.shared.u32 	%r911, [%r5+120];
	ld.shared.u32 	%r1244, [%r6+7928];
	add.s32 	%r313, %r1244, %r911;
	ld.shared.u32 	%r912, [%r3];
	setp.ge.s32 	%p123, %r313, %r912;
	@%p123 bra 	$L__BB0_246;
	st.shared.u32 	[%r3], %r313;
	ld.shared.u32 	%r1244, [%r6+7928];
$L__BB0_246:
	ld.shared.u32 	%r913, [%r5+8440];
	add.s32 	%r316, %r1244, %r913;
	ld.shared.u32 	%r914, [%r4];
	setp.ge.s32 	%p124, %r316, %r914;
	@%p124 bra 	$L__BB0_248;
	st.shared.u32 	[%r4], %r316;
$L__BB0_248:
	bar.sync 	0;
	ld.shared.u32 	%r915, [%r5+124];
	ld.shared.u32 	%r1245, [%r6+8060];
	add.s32 	%r318, %r1245, %r915;
	ld.shared.u32 	%r916, [%r1];
	setp.ge.s32 	%p125, %r318, %r916;
	@%p125 bra 	$L__BB0_250;
	st.shared.u32 	[%r1], %r318;
	ld.shared.u32 	%r1245, [%r6+8060];
$L__BB0_250:
	ld.shared.u32 	%r917, [%r5+8444];
	add.s32 	%r321, %r1245, %r917;
	ld.shared.u32 	%r918, [%r2];
	setp.ge.s32 	%p126, %r321, %r918;
	@%p126 bra 	$L__BB0_252;
	st.shared.u32 	[%r2], %r321;
$L__BB0_252:
	ld.shared.u32 	%r919, [%r5+124];
	ld.shared.u32 	%r1246, [%r6+8188];
	add.s32 	%r323, %r1246, %r919;
	ld.shared.u32 	%r920, [%r3];
	setp.ge.s32 	%p127, %r323, %r920;
	@%p127 bra 	$L__BB0_254;
	st.shared.u32 	[%r3], %r323;
	ld.shared.u32 	%r1246, [%r6+8188];
$L__BB0_254:
	ld.shared.u32 	%r921, [%r5+8444];
	add.s32 	%r326, %r1246, %r921;
	ld.shared.u32 	%r922, [%r4];
	setp.ge.s32 	%p128, %r326, %r922;
	@%p128 bra 	$L__BB0_256;
	st.shared.u32 	[%r4], %r326;
$L__BB0_256:
	bar.sync 	0;
	ld.shared.u32 	%r923, [%r5+128];
	ld.shared.u32 	%r1247, [%r6+8320];
	add.s32 	%r328, %r1247, %r923;
	ld.shared.u32 	%r924, [%r1];
	setp.ge.s32 	%p129, %r328, %r924;
	@%p129 bra 	$L__BB0_258;
	st.shared.u32 	[%r1], %r328;
	ld.shared.u32 	%r1247, [%r6+8320];
$L__BB0_258:
	ld.shared.u32 	%r925, [%r5+8448];
	add.s32 	%r331, %r1247, %r925;
	ld.shared.u32 	%r926, [%r2];
	setp.ge.s32 	%p130, %r331, %r926;
	@%p130 bra 	$L__BB0_260;
	st.shared.u32 	[%r2], %r331;
$L__BB0_260:
	ld.shared.u32 	%r927, [%r5+128];
	ld.shared.u32 	%r1248, [%r6+8448];
	add.s32 	%r333, %r1248, %r927;
	ld.shared.u32 	%r928, [%r3];
	setp.ge.s32 	%p131, %r333, %r928;
	@%p131 bra 	$L__BB0_262;
	st.shared.u32 	[%r3], %r333;
	ld.shared.u32 	%r1248, [%r6+8448];
$L__BB0_262:
	ld.shared.u32 	%r929, [%r5+8448];
	add.s32 	%r336, %r1248, %r929;
	ld.shared.u32 	%r930, [%r4];
	setp.ge.s32 	%p132, %r336, %r930;
	@%p132 bra 	$L__BB0_264;
	st.shared.u32 	[%r4], %r336;
$L__BB0_264:
	bar.sync 	0;
	ld.shared.u32 	%r931, [%r5+132];
	ld.shared.u32 	%r1249, [%r6+8580];
	add.s32 	%r338, %r1249, %r931;
	ld.shared.u32 	%r932, [%r1];
	setp.ge.s32 	%p133, %r338, %r932;
	@%p133 bra 	$L__BB0_266;
	st.shared.u32 	[%r1], %r338;
	ld.shared.u32 	%r1249, [%r6+8580];
$L__BB0_266:
	ld.shared.u32 	%r933, [%r5+8452];
	add.s32 	%r341, %r1249, %r933;
	ld.shared.u32 	%r934, [%r2];
	setp.ge.s32 	%p134, %r341, %r934;
	@%p134 bra 	$L__BB0_268;
	st.shared.u32 	[%r2], %r341;
$L__BB0_268:
	ld.shared.u32 	%r935, [%r5+132];
	ld.shared.u32 	%r1250, [%r6+8708];
	add.s32 	%r343, %r1250, %r935;
	ld.shared.u32 	%r936, [%r3];
	setp.ge.s32 	%p135, %r343, %r936;
	@%p135 bra 	$L__BB0_270;
	st.shared.u32 	[%r3], %r343;
	ld.shared.u32 	%r1250, [%r6+8708];
$L__BB0_270:
	ld.shared.u32 	%r937, [%r5+8452];
	add.s32 	%r346, %r1250, %r937;
	ld.shared.u32 	%r938, [%r4];
	setp.ge.s32 	%p136, %r346, %r938;
	@%p136 bra 	$L__BB0_272;
	st.shared.u32 	[%r4], %r346;
$L__BB0_272:
	bar.sync 	0;
	ld.shared.u32 	%r939, [%r5+136];
	ld.shared.u32 	%r1251, [%r6+8840];
	add.s32 	%r348, %r1251, %r939;
	ld.shared.u32 	%r940, [%r1];
	setp.ge.s32 	%p137, %r348, %r940;
	@%p137 bra 	$L__BB0_274;
	st.shared.u32 	[%r1], %r348;
	ld.shared.u32 	%r1251, [%r6+8840];
$L__BB0_274:
	ld.shared.u32 	%r941, [%r5+8456];
	add.s32 	%r351, %r1251, %r941;
	ld.shared.u32 	%r942, [%r2];
	setp.ge.s32 	%p138, %r351, %r942;
	@%p138 bra 	$L__BB0_276;
	st.shared.u32 	[%r2], %r351;
$L__BB0_276:
	ld.shared.u32 	%r943, [%r5+136];
	ld.shared.u32 	%r1252, [%r6+8968];
	add.s32 	%r353, %r1252, %r943;
	ld.shared.u32 	%r944, [%r3];
	setp.ge.s32 	%p139, %r353, %r944;
	@%p139 bra 	$L__BB0_278;
	st.shared.u32 	[%r3], %r353;
	ld.shared.u32 	%r1252, [%r6+8968];
$L__BB0_278:
	ld.shared.u32 	%r945, [%r5+8456];
	add.s32 	%r356, %r1252, %r945;
	ld.shared.u32 	%r946, [%r4];
	setp.ge.s32 	%p140, %r356, %r946;
	@%p140 bra 	$L__BB0_280;
	st.shared.u32 	[%r4], %r356;
$L__BB0_280:
	bar.sync 	0;
	ld.shared.u32 	%r947, [%r5+140];
	ld.shared.u32 	%r1253, [%r6+9100];
	add.s32 	%r358, %r1253, %r947;
	ld.shared.u32 	%r948, [%r1];
	setp.ge.s32 	%p141, %r358, %r948;
	@%p141 bra 	$L__BB0_282;
	st.shared.u32 	[%r1], %r358;
	ld.shared.u32 	%r1253, [%r6+9100];
$L__BB0_282:
	ld.shared.u32 	%r949, [%r5+8460];
	add.s32 	%r361, %r1253, %r949;
	ld.shared.u32 	%r950, [%r2];
	setp.ge.s32 	%p142, %r361, %r950;
	@%p142 bra 	$L__BB0_284;
	st.shared.u32 	[%r2], %r361;
$L__BB0_284:
	ld.shared.u32 	%r951, [%r5+140];
	ld.shared.u32 	%r1254, [%r6+9228];
	add.s32 	%r363, %r1254, %r951;
	ld.shared.u32 	%r952, [%r3];
	setp.ge.s32 	%p143, %r363, %r952;
	@%p143 bra 	$L__BB0_286;
	st.shared.u32 	[%r3], %r363;
	ld.shared.u32 	%r1254, [%r6+9228];
$L__BB0_286:
	ld.shared.u32 	%r953, [%r5+8460];
	add.s32 	%r366, %r1254, %r953;
	ld.shared.u32 	%r954, [%r4];
	setp.ge.s32 	%p144, %r366, %r954;
	@%p144 bra 	$L__BB0_288;
	st.shared.u32 	[%r4], %r366;
$L__BB0_288:
	bar.sync 	0;
	ld.shared.u32 	%r955, [%r5+144];
	ld.shared.u32 	%r1255, [%r6+9360];
	add.s32 	%r368, %r1255, %r955;
	ld.shared.u32 	%r956, [%r1];
	setp.ge.s32 	%p145, %r368, %r956;
	@%p145 bra 	$L__BB0_290;
	st.shared.u32 	[%r1], %r368;
	ld.shared.u32 	%r1255, [%r6+9360];
$L__BB0_290:
	ld.shared.u32 	%r957, [%r5+8464];
	add.s32 	%r371, %r1255, %r957;
	ld.shared.u32 	%r958, [%r2];
	setp.ge.s32 	%p146, %r371, %r958;
	@%p146 bra 	$L__BB0_292;
	st.shared.u32 	[%r2], %r371;
$L__BB0_292:
	ld.shared.u32 	%r959, [%r5+144];
	ld.shared.u32 	%r1256, [%r6+9488];
	add.s32 	%r373, %r1256, %r959;
	ld.shared.u32 	%r960, [%r3];
	setp.ge.s32 	%p147, %r373, %r960;
	@%p147 bra 	$L__BB0_294;
	st.shared.u32 	[%r3], %r373;
	ld.shared.u32 	%r1256, [%r6+9488];
$L__BB0_294:
	ld.shared.u32 	%r961, [%r5+8464];
	add.s32 	%r376, %r1256, %r961;
	ld.shared.u32 	%r962, [%r4];
	setp.ge.s32 	%p148, %r376, %r962;
	@%p148 bra 	$L__BB0_296;
	st.shared.u32 	[%r4], %r376;
$L__BB0_296:
	bar.sync 	0;
	ld.shared.u32 	%r963, [%r5+148];
	ld.shared.u32 	%r1257, [%r6+9620];
	add.s32 	%r378, %r1257, %r963;
	ld.shared.u32 	%r964, [%r1];
	setp.ge.s32 	%p149, %r378, %r964;
	@%p149 bra 	$L__BB0_298;
	st.shared.u32 	[%r1], %r378;
	ld.shared.u32 	%r1257, [%r6+9620];
$L__BB0_298:
	ld.shared.u32 	%r965, [%r5+8468];
	add.s32 	%r381, %r1257, %r965;
	ld.shared.u32 	%r966, [%r2];
	setp.ge.s32 	%p150, %r381, %r966;
	@%p150 bra 	$L__BB0_300;
	st.shared.u32 	[%r2], %r381;
$L__BB0_300:
	ld.shared.u32 	%r967, [%r5+148];
	ld.shared.u32 	%r1258, [%r6+9748];
	add.s32 	%r383, %r1258, %r967;
	ld.shared.u32 	%r968, [%r3];
	setp.ge.s32 	%p151, %r383, %r968;
	@%p151 bra 	$L__BB0_302;
	st.shared.u32 	[%r3], %r383;
	ld.shared.u32 	%r1258, [%r6+9748];
$L__BB0_302:
	ld.shared.u32 	%r969, [%r5+8468];
	add.s32 	%r386, %r1258, %r969;
	ld.shared.u32 	%r970, [%r4];
	setp.ge.s32 	%p152, %r386, %r970;
	@%p152 bra 	$L__BB0_304;
	st.shared.u32 	[%r4], %r386;
$L__BB0_304:
	bar.sync 	0;
	ld.shared.u32 	%r971, [%r5+152];
	ld.shared.u32 	%r1259, [%r6+9880];
	add.s32 	%r388, %r1259, %r971;
	ld.shared.u32 	%r972, [%r1];
	setp.ge.s32 	%p153, %r388, %r972;
	@%p153 bra 	$L__BB0_306;
	st.shared.u32 	[%r1], %r388;
	ld.shared.u32 	%r1259, [%r6+9880];
$L__BB0_306:
	ld.shared.u32 	%r973, [%r5+8472];
	add.s32 	%r391, %r1259, %r973;
	ld.shared.u32 	%r974, [%r2];
	setp.ge.s32 	%p154, %r391, %r974;
	@%p154 bra 	$L__BB0_308;
	st.shared.u32 	[%r2], %r391;
$L__BB0_308:
	ld.shared.u32 	%r975, [%r5+152];
	ld.shared.u32 	%r1260, [%r6+10008];
	add.s32 	%r393, %r1260, %r975;
	ld.shared.u32 	%r976, [%r3];
	setp.ge.s32 	%p155, %r393, %r976;
	@%p155 bra 	$L__BB0_310;
	st.shared.u32 	[%r3], %r393;
	ld.shared.u32 	%r1260, [%r6+10008];
$L__BB0_310:
	ld.shared.u32 	%r977, [%r5+8472];
	add.s32 	%r396, %r1260, %r977;
	ld.shared.u32 	%r978, [%r4];
	setp.ge.s32 	%p156, %r396, %r978;
	@%p156 bra 	$L__BB0_312;
	st.shared.u32 	[%r4], %r396;
$L__BB0_312:
	bar.sync 	0;
	ld.shared.u32 	%r979, [%r5+156];
	ld.shared.u32 	%r1261, [%r6+10140];
	add.s32 	%r398, %r1261, %r979;
	ld.shared.u32 	%r980, [%r1];
	setp.ge.s32 	%p157, %r398, %r980;
	@%p157 bra 	$L__BB0_314;
	st.shared.u32 	[%r1], %r398;
	ld.shared.u32 	%r1261, [%r6+10140];
$L__BB0_314:
	ld.shared.u32 	%r981, [%r5+8476];
	add.s32 	%r401, %r1261, %r981;
	ld.shared.u32 	%r982, [%r2];
	setp.ge.s32 	%p158, %r401, %r982;
	@%p158 bra 	$L__BB0_316;
	st.shared.u32 	[%r2], %r401;
$L__BB0_316:
	ld.shared.u32 	%r983, [%r5+156];
	ld.shared.u32 	%r1262, [%r6+10268];
	add.s32 	%r403, %r1262, %r983;
	ld.shared.u32 	%r984, [%r3];
	setp.ge.s32 	%p159, %r403, %r984;
	@%p159 bra 	$L__BB0_318;
	st.shared.u32 	[%r3], %r403;
	ld.shared.u32 	%r1262, [%r6+10268];
$L__BB0_318:
	ld.shared.u32 	%r985, [%r5+8476];
	add.s32 	%r406, %r1262, %r985;
	ld.shared.u32 	%r986, [%r4];
	setp.ge.s32 	%p160, %r406, %r986;
	@%p160 bra 	$L__BB0_320;
	st.shared.u32 	[%r4], %r406;
$L__BB0_320:
	bar.sync 	0;
	ld.shared.u32 	%r987, [%r5+160];
	ld.shared.u32 	%r1263, [%r6+10400];
	add.s32 	%r408, %r1263, %r987;
	ld.shared.u32 	%r988, [%r1];
	setp.ge.s32 	%p161, %r408, %r988;
	@%p161 bra 	$L__BB0_322;
	st.shared.u32 	[%r1], %r408;
	ld.shared.u32 	%r1263, [%r6+10400];
$L__BB0_322:
	ld.shared.u32 	%r989, [%r5+8480];
	add.s32 	%r411, %r1263, %r989;
	ld.shared.u32 	%r990, [%r2];
	setp.ge.s32 	%p162, %r411, %r990;
	@%p162 bra 	$L__BB0_324;
	st.shared.u32 	[%r2], %r411;
$L__BB0_324:
	ld.shared.u32 	%r991, [%r5+160];
	ld.shared.u32 	%r1264, [%r6+10528];
	add.s32 	%r413, %r1264, %r991;
	ld.shared.u32 	%r992, [%r3];
	setp.ge.s32 	%p163, %r413, %r992;
	@%p163 bra 	$L__BB0_326;
	st.shared.u32 	[%r3], %r413;
	ld.shared.u32 	%r1264, [%r6+10528];
$L__BB0_326:
	ld.shared.u32 	%r993, [%r5+8480];
	add.s32 	%r416, %r1264, %r993;
	ld.shared.u32 	%r994, [%r4];
	setp.ge.s32 	%p164, %r416, %r994;
	@%p164 bra 	$L__BB0_328;
	st.shared.u32 	[%r4], %r416;
$L__BB0_328:
	bar.sync 	0;
	ld.shared.u32 	%r995, [%r5+164];
	ld.shared.u32 	%r1265, [%r6+10660];
	add.s32 	%r418, %r1265, %r995;
	ld.shared.u32 	%r996, [%r1];
	setp.ge.s32 	%p165, %r418, %r996;
	@%p165 bra 	$L__BB0_330;
	st.shared.u32 	[%r1], %r418;
	ld.shared.u32 	%r1265, [%r6+10660];
$L__BB0_330:
	ld.shared.u32 	%r997, [%r5+8484];
	add.s32 	%r421, %r1265, %r997;
	ld.shared.u32 	%r998, [%r2];
	setp.ge.s32 	%p166, %r421, %r998;
	@%p166 bra 	$L__BB0_332;
	st.shared.u32 	[%r2], %r421;
$L__BB0_332:
	ld.shared.u32 	%r999, [%r5+164];
	ld.shared.u32 	%r1266, [%r6+10788];
	add.s32 	%r423, %r1266, %r999;
	ld.shared.u32 	%r1000, [%r3];
	setp.ge.s32 	%p167, %r423, %r1000;
	@%p167 bra 	$L__BB0_334;
	st.shared.u32 	[%r3], %r423;
	ld.shared.u32 	%r1266, [%r6+10788];
$L__BB0_334:
	ld.shared.u32 	%r1001, [%r5+8484];
	add.s32 	%r426, %r1266, %r1001;
	ld.shared.u32 	%r1002, [%r4];
	setp.ge.s32 	%p168, %r426, %r1002;
	@%p168 bra 	$L__BB0_336;
	st.shared.u32 	[%r4], %r426;
$L__BB0_336:
	bar.sync 	0;
	ld.shared.u32 	%r1003, [%r5+168];
	ld.shared.u32 	%r1267, [%r6+10920];
	add.s32 	%r428, %r1267, %r1003;
	ld.shared.u32 	%r1004, [%r1];
	setp.ge.s32 	%p169, %r428, %r1004;
	@%p169 bra 	$L__BB0_338;
	st.shared.u32 	[%r1], %r428;
	ld.shared.u32 	%r1267, [%r6+10920];
$L__BB0_338:
	ld.shared.u32 	%r1005, [%r5+8488];
	add.s32 	%r431, %r1267, %r1005;
	ld.shared.u32 	%r1006, [%r2];
	setp.ge.s32 	%p170, %r431, %r1006;
	@%p170 bra 	$L__BB0_340;
	st.shared.u32 	[%r2], %r431;
$L__BB0_340:
	ld.shared.u32 	%r1007, [%r5+168];
	ld.shared.u32 	%r1268, [%r6+11048];
	add.s32 	%r433, %r1268, %r1007;
	ld.shared.u32 	%r1008, [%r3];
	setp.ge.s32 	%p171, %r433, %r1008;
	@%p171 bra 	$L__BB0_342;
	st.shared.u32 	[%r3], %r433;
	ld.shared.u32 	%r1268, [%r6+11048];
$L__BB0_342:
	ld.shared.u32 	%r1009, [%r5+8488];
	add.s32 	%r436, %r1268, %r1009;
	ld.shared.u32 	%r1010, [%r4];
	setp.ge.s32 	%p172, %r436, %r1010;
	@%p172 bra 	$L__BB0_344;
	st.shared.u32 	[%r4], %r436;
$L__BB0_344:
	bar.sync 	0;
	ld.shared.u32 	%r1011, [%r5+172];
	ld.shared.u32 	%r1269, [%r6+11180];
	add.s32 	%r438, %r1269, %r1011;
	ld.shared.u32 	%r1012, [%r1];
	setp.ge.s32 	%p173, %r438, %r1012;
	@%p173 bra 	$L__BB0_346;
	st.shared.u32 	[%r1], %r438;
	ld.shared.u32 	%r1269, [%r6+11180];
$L__BB0_346:
	ld.shared.u32 	%r1013, [%r5+8492];
	add.s32 	%r441, %r1269, %r1013;
	ld.shared.u32 	%r1014, [%r2];
	setp.ge.s32 	%p174, %r441, %r1014;
	@%p174 bra 	$L__BB0_348;
	st.shared.u32 	[%r2], %r441;
$L__BB0_348:
	ld.shared.u32 	%r1015, [%r5+172];
	ld.shared.u32 	%r1270, [%r6+11308];
	add.s32 	%r443, %r1270, %r1015;
	ld.shared.u32 	%r1016, [%r3];
	setp.ge.s32 	%p175, %r443, %r1016;
	@%p175 bra 	$L__BB0_350;
	st.shared.u32 	[%r3], %r443;
	ld.shared.u32 	%r1270, [%r6+11308];
$L__BB0_350:
	ld.shared.u32 	%r1017, [%r5+8492];
	add.s32 	%r446, %r1270, %r1017;
	ld.shared.u32 	%r1018, [%r4];
	setp.ge.s32 	%p176, %r446, %r1018;
	@%p176 bra 	$L__BB0_352;
	st.shared.u32 	[%r4], %r446;
$L__BB0_352:
	bar.sync 	0;
	ld.shared.u32 	%r1019, [%r5+176];
	ld.shared.u32 	%r1271, [%r6+11440];
	add.s32 	%r448, %r1271, %r1019;
	ld.shared.u32 	%r1020, [%r1];
	setp.ge.s32 	%p177, %r448, %r1020;
	@%p177 bra 	$L__BB0_354;
	st.shared.u32 	[%r1], %r448;
	ld.shared.u32 	%r1271, [%r6+11440];
$L__BB0_354:
	ld.shared.u32 	%r1021, [%r5+8496];
	add.s32 	%r451, %r1271, %r1021;
	ld.shared.u32 	%r1022, [%r2];
	setp.ge.s32 	%p178, %r451, %r1022;
	@%p178 bra 	$L__BB0_356;
	st.shared.u32 	[%r2], %r451;
$L__BB0_356:
	ld.shared.u32 	%r1023, [%r5+176];
	ld.shared.u32 	%r1272, [%r6+11568];
	add.s32 	%r453, %r1272, %r1023;
	ld.shared.u32 	%r1024, [%r3];
	setp.ge.s32 	%p179, %r453, %r1024;
	@%p179 bra 	$L__BB0_358;
	st.shared.u32 	[%r3], %r453;
	ld.shared.u32 	%r1272, [%r6+11568];
$L__BB0_358:
	ld.shared.u32 	%r1025, [%r5+8496];
	add.s32 	%r456, %r1272, %r1025;
	ld.shared.u32 	%r1026, [%r4];
	setp.ge.s32 	%p180, %r456, %r1026;
	@%p180 bra 	$L__BB0_360;
	st.shared.u32 	[%r4], %r456;
$L__BB0_360:
	bar.sync 	0;
	ld.shared.u32 	%r1027, [%r5+180];
	ld.shared.u32 	%r1273, [%r6+11700];
	add.s32 	%r458, %r1273, %r1027;
	ld.shared.u32 	%r1028, [%r1];
	setp.ge.s32 	%p181, %r458, %r1028;
	@%p181 bra 	$L__BB0_362;
	st.shared.u32 	[%r1], %r458;
	ld.shared.u32 	%r1273, [%r6+11700];
$L__BB0_362:
	ld.shared.u32 	%r1029, [%r5+8500];
	add.s32 	%r461, %r1273, %r1029;
	ld.shared.u32 	%r1030, [%r2];
	setp.ge.s32 	%p182, %r461, %r1030;
	@%p182 bra 	$L__BB0_364;
	st.shared.u32 	[%r2], %r461;
$L__BB0_364:
	ld.shared.u32 	%r1031, [%r5+180];
	ld.shared.u32 	%r1274, [%r6+11828];
	add.s32 	%r463, %r1274, %r1031;
	ld.shared.u32 	%r1032, [%r3];
	setp.ge.s32 	%p183, %r463, %r1032;
	@%p183 bra 	$L__BB0_366;
	st.shared.u32 	[%r3], %r463;
	ld.shared.u32 	%r1274, [%r6+11828];
$L__BB0_366:
	ld.shared.u32 	%r1033, [%r5+8500];
	add.s32 	%r466, %r1274, %r1033;
	ld.shared.u32 	%r1034, [%r4];
	setp.ge.s32 	%p184, %r466, %r1034;
	@%p184 bra 	$L__BB0_368;
	st.shared.u32 	[%r4], %r466;
$L__BB0_368:
	bar.sync 	0;
	ld.shared.u32 	%r1035, [%r5+184];
	ld.shared.u32 	%r1275, [%r6+11960];
	add.s32 	%r468, %r1275, %r1035;
	ld.shared.u32 	%r1036, [%r1];
	setp.ge.s32 	%p185, %r468, %r1036;
	@%p185 bra 	$L__BB0_370;
	st.shared.u32 	[%r1], %r468;
	ld.shared.u32 	%r1275, [%r6+11960];
$L__BB0_370:
	ld.shared.u32 	%r1037, [%r5+8504];
	add.s32 	%r471, %r1275, %r1037;
	ld.shared.u32 	%r1038, [%r2];
	setp.ge.s32 	%p186, %r471, %r1038;
	@%p186 bra 	$L__BB0_372;
	st.shared.u32 	[%r2], %r471;
$L__BB0_372:
	ld.shared.u32 	%r1039, [%r5+184];
	ld.shared.u32 	%r1276, [%r6+12088];
	add.s32 	%r473, %r1276, %r1039;
	ld.shared.u32 	%r1040, [%r3];
	setp.ge.s32 	%p187, %r473, %r1040;
	@%p187 bra 	$L__BB0_374;
	st.shared.u32 	[%r3], %r473;
	ld.shared.u32 	%r1276, [%r6+12088];
$L__BB0_374:
	ld.shared.u32 	%r1041, [%r5+8504];
	add.s32 	%r476, %r1276, %r1041;
	ld.shared.u32 	%r1042, [%r4];
	setp.ge.s32 	%p188, %r476, %r1042;
	@%p188 bra 	$L__BB0_376;
	st.shared.u32 	[%r4], %r476;
$L__BB0_376:
	bar.sync 	0;
	ld.shared.u32 	%r1043, [%r5+188];
	ld.shared.u32 	%r1277, [%r6+12220];
	add.s32 	%r478, %r1277, %r1043;
	ld.shared.u32 	%r1044, [%r1];
	setp.ge.s32 	%p189, %r478, %r1044;
	@%p189 bra 	$L__BB0_378;
	st.shared.u32 	[%r1], %r478;
	ld.shared.u32 	%r1277, [%r6+12220];
$L__BB0_378:
	ld.shared.u32 	%r1045, [%r5+8508];
	add.s32 	%r481, %r1277, %r1045;
	ld.shared.u32 	%r1046, [%r2];
	setp.ge.s32 	%p190, %r481, %r1046;
	@%p190 bra 	$L__BB0_380;
	st.shared.u32 	[%r2], %r481;
$L__BB0_380:
	ld.shared.u32 	%r1047, [%r5+188];
	ld.shared.u32 	%r1278, [%r6+12348];
	add.s32 	%r483, %r1278, %r1047;
	ld.shared.u32 	%r1048, [%r3];
	setp.ge.s32 	%p191, %r483, %r1048;
	@%p191 bra 	$L__BB0_382;
	st.shared.u32 	[%r3], %r483;
	ld.shared.u32 	%r1278, [%r6+12348];
$L__BB0_382:
	ld.shared.u32 	%r1049, [%r5+8508];
	add.s32 	%r486, %r1278, %r1049;
	ld.shared.u32 	%r1050, [%r4];
	setp.ge.s32 	%p192, %r486, %r1050;
	@%p192 bra 	$L__BB0_384;
	st.shared.u32 	[%r4], %r486;
$L__BB0_384:
	bar.sync 	0;
	ld.shared.u32 	%r1051, [%r5+192];
	ld.shared.u32 	%r1279, [%r6+12480];
	add.s32 	%r488, %r1279, %r1051;
	ld.shared.u32 	%r1052, [%r1];
	setp.ge.s32 	%p193, %r488, %r1052;
	@%p193 bra 	$L__BB0_386;
	st.shared.u32 	[%r1], %r488;
	ld.shared.u32 	%r1279, [%r6+12480];
$L__BB0_386:
	ld.shared.u32 	%r1053, [%r5+8512];
	add.s32 	%r491, %r1279, %r1053;
	ld.shared.u32 	%r1054, [%r2];
	setp.ge.s32 	%p194, %r491, %r1054;
	@%p194 bra 	$L__BB0_388;
	st.shared.u32 	[%r2], %r491;
$L__BB0_388:
	ld.shared.u32 	%r1055, [%r5+192];
	ld.shared.u32 	%r1280, [%r6+12608];
	add.s32 	%r493, %r1280, %r1055;
	ld.shared.u32 	%r1056, [%r3];
	setp.ge.s32 	%p195, %r493, %r1056;
	@%p195 bra 	$L__BB0_390;
	st.shared.u32 	[%r3], %r493;
	ld.shared.u32 	%r1280, [%r6+12608];
$L__BB0_390:
	ld.shared.u32 	%r1057, [%r5+8512];
	add.s32 	%r496, %r1280, %r1057;
	ld.shared.u32 	%r1058, [%r4];
	setp.ge.s32 	%p196, %r496, %r1058;
	@%p196 bra 	$L__BB0_392;
	st.shared.u32 	[%r4], %r496;
$L__BB0_392:
	bar.sync 	0;
	ld.shared.u32 	%r1059, [%r5+196];
	ld.shared.u32 	%r1281, [%r6+12740];
	add.s32 	%r498, %r1281, %r1059;
	ld.shared.u32 	%r1060, [%r1];
	setp.ge.s32 	%p197, %r498, %r1060;
	@%p197 bra 	$L__BB0_394;
	st.shared.u32 	[%r1], %r498;
	ld.shared.u32 	%r1281, [%r6+12740];
$L__BB0_394:
	ld.shared.u32 	%r1061, [%r5+8516];
	add.s32 	%r501, %r1281, %r1061;
	ld.shared.u32 	%r1062, [%r2];
	setp.ge.s32 	%p198, %r501, %r1062;
	@%p198 bra 	$L__BB0_396;
	st.shared.u32 	[%r2], %r501;
$L__BB0_396:
	ld.shared.u32 	%r1063, [%r5+196];
	ld.shared.u32 	%r1282, [%r6+12868];
	add.s32 	%r503, %r1282, %r1063;
	ld.shared.u32 	%r1064, [%r3];
	setp.ge.s32 	%p199, %r503, %r1064;
	@%p199 bra 	$L__BB0_398;
	st.shared.u32 	[%r3], %r503;
	ld.shared.u32 	%r1282, [%r6+12868];
$L__BB0_398:
	ld.shared.u32 	%r1065, [%r5+8516];
	add.s32 	%r506, %r1282, %r1065;
	ld.shared.u32 	%r1066, [%r4];
	setp.ge.s32 	%p200, %r506, %r1066;
	@%p200 bra 	$L__BB0_400;
	st.shared.u32 	[%r4], %r506;
$L__BB0_400:
	bar.sync 	0;
	ld.shared.u32 	%r1067, [%r5+200];
	ld.shared.u32 	%r1283, [%r6+13000];
	add.s32 	%r508, %r1283, %r1067;
	ld.shared.u32 	%r1068, [%r1];
	setp.ge.s32 	%p201, %r508, %r1068;
	@%p201 bra 	$L__BB0_402;
	st.shared.u32 	[%r1], %r508;
	ld.shared.u32 	%r1283, [%r6+13000];
$L__BB0_402:
	ld.shared.u32 	%r1069, [%r5+8520];
	add.s32 	%r511, %r1283, %r1069;
	ld.shared.u32 	%r1070, [%r2];
	setp.ge.s32 	%p202, %r511, %r1070;
	@%p202 bra 	$L__BB0_404;
	st.shared.u32 	[%r2], %r511;
$L__BB0_404:
	ld.shared.u32 	%r1071, [%r5+200];
	ld.shared.u32 	%r1284, [%r6+13128];
	add.s32 	%r513, %r1284, %r1071;
	ld.shared.u32 	%r1072, [%r3];
	setp.ge.s32 	%p203, %r513, %r1072;
	@%p203 bra 	$L__BB0_406;
	st.shared.u32 	[%r3], %r513;
	ld.shared.u32 	%r1284, [%r6+13128];
$L__BB0_406:
	ld.shared.u32 	%r1073, [%r5+8520];
	add.s32 	%r516, %r1284, %r1073;
	ld.shared.u32 	%r1074, [%r4];
	setp.ge.s32 	%p204, %r516, %r1074;
	@%p204 bra 	$L__BB0_408;
	st.shared.u32 	[%r4], %r516;
$L__BB0_408:
	bar.sync 	0;
	ld.shared.u32 	%r1075, [%r5+204];
	ld.shared.u32 	%r1285, [%r6+13260];
	add.s32 	%r518, %r1285, %r1075;
	ld.shared.u32 	%r1076, [%r1];
	setp.ge.s32 	%p205, %r518, %r1076;
	@%p205 bra 	$L__BB0_410;
	st.shared.u32 	[%r1], %r518;
	ld.shared.u32 	%r1285, [%r6+13260];
$L__BB0_410:
	ld.shared.u32 	%r1077, [%r5+8524];
	add.s32 	%r521, %r1285, %r1077;
	ld.shared.u32 	%r1078, [%r2];
	setp.ge.s32 	%p206, %r521, %r1078;
	@%p206 bra 	$L__BB0_412;
	st.shared.u32 	[%r2], %r521;
$L__BB0_412:
	ld.shared.u32 	%r1079, [%r5+204];
	ld.shared.u32 	%r1286, [%r6+13388];
	add.s32 	%r523, %r1286, %r1079;
	ld.shared.u32 	%r1080, [%r3];
	setp.ge.s32 	%p207, %r523, %r1080;
	@%p207 bra 	$L__BB0_414;
	st.shared.u32 	[%r3], %r523;
	ld.shared.u32 	%r1286, [%r6+13388];
$L__BB0_414:
	ld.shared.u32 	%r1081, [%r5+8524];
	add.s32 	%r526, %r1286, %r1081;
	ld.shared.u32 	%r1082, [%r4];
	setp.ge.s32 	%p208, %r526, %r1082;
	@%p208 bra 	$L__BB0_416;
	st.shared.u32 	[%r4], %r526;
$L__BB0_416:
	bar.sync 	0;
	ld.shared.u32 	%r1083, [%r5+208];
	ld.shared.u32 	%r1287, [%r6+13520];
	add.s32 	%r528, %r1287, %r1083;
	ld.shared.u32 	%r1084, [%r1];
	setp.ge.s32 	%p209, %r528, %r1084;
	@%p209 bra 	$L__BB0_418;
	st.shared.u32 	[%r1], %r528;
	ld.shared.u32 	%r1287, [%r6+13520];
$L__BB0_418:
	ld.shared.u32 	%r1085, [%r5+8528];
	add.s32 	%r531, %r1287, %r1085;
	ld.shared.u32 	%r1086, [%r2];
	setp.ge.s32 	%p210, %r531, %r1086;
	@%p210 bra 	$L__BB0_420;
	st.shared.u32 	[%r2], %r531;
$L__BB0_420:
	ld.shared.u32 	%r1087, [%r5+208];
	ld.shared.u32 	%r1288, [%r6+13648];
	add.s32 	%r533, %r1288, %r1087;
	ld.shared.u32 	%r1088, [%r3];
	setp.ge.s32 	%p211, %r533, %r1088;
	@%p211 bra 	$L__BB0_422;
	st.shared.u32 	[%r3], %r533;
	ld.shared.u32 	%r1288, [%r6+13648];
$L__BB0_422:
	ld.shared.u32 	%r1089, [%r5+8528];
	add.s32 	%r536, %r1288, %r1089;
	ld.shared.u32 	%r1090, [%r4];
	setp.ge.s32 	%p212, %r536, %r1090;
	@%p212 bra 	$L__BB0_424;
	st.shared.u32 	[%r4], %r536;
$L__BB0_424:
	bar.sync 	0;
	ld.shared.u32 	%r1091, [%r5+212];
	ld.shared.u32 	%r1289, [%r6+13780];
	add.s32 	%r538, %r1289, %r1091;
	ld.shared.u32 	%r1092, [%r1];
	setp.ge.s32 	%p213, %r538, %r1092;
	@%p213 bra 	$L__BB0_426;
	st.shared.u32 	[%r1], %r538;
	ld.shared.u32 	%r1289, [%r6+13780];
$L__BB0_426:
	ld.shared.u32 	%r1093, [%r5+8532];
	add.s32 	%r541, %r1289, %r1093;
	ld.shared.u32 	%r1094, [%r2];
	setp.ge.s32 	%p214, %r541, %r1094;
	@%p214 bra 	$L__BB0_428;
	st.shared.u32 	[%r2], %r541;
$L__BB0_428:
	ld.shared.u32 	%r1095, [%r5+212];
	ld.shared.u32 	%r1290, [%r6+13908];
	add.s32 	%r543, %r1290, %r1095;
	ld.shared.u32 	%r1096, [%r3];
	setp.ge.s32 	%p215, %r543, %r1096;
	@%p215 bra 	$L__BB0_430;
	st.shared.u32 	[%r3], %r543;
	ld.shared.u32 	%r1290, [%r6+13908];
$L__BB0_430:
	ld.shared.u32 	%r1097, [%r5+8532];
	add.s32 	%r546, %r1290, %r1097;
	ld.shared.u32 	%r1098, [%r4];
	setp.ge.s32 	%p216, %r546, %r1098;
	@%p216 bra 	$L__BB0_432;
	st.shared.u32 	[%r4], %r546;
$L__BB0_432:
	bar.sync 	0;
	ld.shared.u32 	%r1099, [%r5+216];
	ld.shared.u32 	%r1291, [%r6+14040];
	add.s32 	%r548, %r1291, %r1099;
	ld.shared.u32 	%r1100, [%r1];
	setp.ge.s32 	%p217, %r548, %r1100;
	@%p217 bra 	$L__BB0_434;
	st.shared.u32 	[%r1], %r548;
	ld.shared.u32 	%r1291, [%r6+14040];
$L__BB0_434:
	ld.shared.u32 	%r1101, [%r5+8536];
	add.s32 	%r551, %r1291, %r1101;
	ld.shared.u32 	%r1102, [%r2];
	setp.ge.s32 	%p218, %r551, %r1102;
	@%p218 bra 	$L__BB0_436;
	st.shared.u32 	[%r2], %r551;
$L__BB0_436:
	ld.shared.u32 	%r1103, [%r5+216];
	ld.shared.u32 	%r1292, [%r6+14168];
	add.s32 	%r553, %r1292, %r1103;
	ld.shared.u32 	%r1104, [%r3];
	setp.ge.s32 	%p219, %r553, %r1104;
	@%p219 bra 	$L__BB0_438;
	st.shared.u32 	[%r3], %r553;
	ld.shared.u32 	%r1292, [%r6+14168];
$L__BB0_438:
	ld.shared.u32 	%r1105, [%r5+8536];
	add.s32 	%r556, %r1292, %r1105;
	ld.shared.u32 	%r1106, [%r4];
	setp.ge.s32 	%p220, %r556, %r1106;
	@%p220 bra 	$L__BB0_440;
	st.shared.u32 	[%r4], %r556;
$L__BB0_440:
	bar.sync 	0;
	ld.shared.u32 	%r1107, [%r5+220];
	ld.shared.u32 	%r1293, [%r6+14300];
	add.s32 	%r558, %r1293, %r1107;
	ld.shared.u32 	%r1108, [%r1];
	setp.ge.s32 	%p221, %r558, %r1108;
	@%p221 bra 	$L__BB0_442;
	st.shared.u32 	[%r1], %r558;
	ld.shared.u32 	%r1293, [%r6+14300];
$L__BB0_442:
	ld.shared.u32 	%r1109, [%r5+8540];
	add.s32 	%r561, %r1293, %r1109;
	ld.shared.u32 	%r1110, [%r2];
	setp.ge.s32 	%p222, %r561, %r1110;
	@%p222 bra 	$L__BB0_444;
	st.shared.u32 	[%r2], %r561;
$L__BB0_444:
	ld.shared.u32 	%r1111, [%r5+220];
	ld.shared.u32 	%r1294, [%r6+14428];
	add.s32 	%r563, %r1294, %r1111;
	ld.shared.u32 	%r1112, [%r3];
	setp.ge.s32 	%p223, %r563, %r1112;
	@%p223 bra 	$L__BB0_446;
	st.shared.u32 	[%r3], %r563;
	ld.shared.u32 	%r1294, [%r6+14428];
$L__BB0_446:
	ld.shared.u32 	%r1113, [%r5+8540];
	add.s32 	%r566, %r1294, %r1113;
	ld.shared.u32 	%r1114, [%r4];
	setp.ge.s32 	%p224, %r566, %r1114;
	@%p224 bra 	$L__BB0_448;
	st.shared.u32 	[%r4], %r566;
$L__BB0_448:
	bar.sync 	0;
	ld.shared.u32 	%r1115, [%r5+224];
	ld.shared.u32 	%r1295, [%r6+14560];
	add.s32 	%r568, %r1295, %r1115;
	ld.shared.u32 	%r1116, [%r1];
	setp.ge.s32 	%p225, %r568, %r1116;
	@%p225 bra 	$L__BB0_450;
	st.shared.u32 	[%r1], %r568;
	ld.shared.u32 	%r1295, [%r6+14560];
$L__BB0_450:
	ld.shared.u32 	%r1117, [%r5+8544];
	add.s32 	%r571, %r1295, %r1117;
	ld.shared.u32 	%r1118, [%r2];
	setp.ge.s32 	%p226, %r571, %r1118;
	@%p226 bra 	$L__BB0_452;
	st.shared.u32 	[%r2], %r571;
$L__BB0_452:
	ld.shared.u32 	%r1119, [%r5+224];
	ld.shared.u32 	%r1296, [%r6+14688];
	add.s32 	%r573, %r1296, %r1119;
	ld.shared.u32 	%r1120, [%r3];
	setp.ge.s32 	%p227, %r573, %r1120;
	@%p227 bra 	$L__BB0_454;
	st.shared.u32 	[%r3], %r573;
	ld.shared.u32 	%r1296, [%r6+14688];
$L__BB0_454:
	ld.shared.u32 	%r1121, [%r5+8544];
	add.s32 	%r576, %r1296, %r1121;
	ld.shared.u32 	%r1122, [%r4];
	setp.ge.s32 	%p228, %r576, %r1122;
	@%p228 bra 	$L__BB0_456;
	st.shared.u32 	[%r4], %r576;
$L__BB0_456:
	bar.sync 	0;
	ld.shared.u32 	%r1123, [%r5+228];
	ld.shared.u32 	%r1297, [%r6+14820];
	add.s32 	%r578, %r1297, %r1123;
	ld.shared.u32 	%r1124, [%r1];
	setp.ge.s32 	%p229, %r578, %r1124;
	@%p229 bra 	$L__BB0_458;
	st.shared.u32 	[%r1], %r578;
	ld.shared.u32 	%r1297, [%r6+14820];
$L__BB0_458:
	ld.shared.u32 	%r1125, [%r5+8548];
	add.s32 	%r581, %r1297, %r1125;
	ld.shared.u32 	%r1126, [%r2];
	setp.ge.s32 	%p230, %r581, %r1126;
	@%p230 bra 	$L__BB0_460;
	st.shared.u32 	[%r2], %r581;
$L__BB0_460:
	ld.shared.u32 	%r1127, [%r5+228];
	ld.shared.u32 	%r1298, [%r6+14948];
	add.s32 	%r583, %r1298, %r1127;
	ld.shared.u32 	%r1128, [%r3];
	setp.ge.s32 	%p231, %r583, %r1128;
	@%p231 bra 	$L__BB0_462;
	st.shared.u32 	[%r3], %r583;
	ld.shared.u32 	%r1298, [%r6+14948];
$L__BB0_462:
	ld.shared.u32 	%r1129, [%r5+8548];
	add.s32 	%r586, %r1298, %r1129;
	ld.shared.u32 	%r1130, [%r4];
	setp.ge.s32 	%p232, %r586, %r1130;
	@%p232 bra 	$L__BB0_464;
	st.shared.u32 	[%r4], %r586;
$L__BB0_464:
	bar.sync 	0;
	ld.shared.u32 	%r1131, [%r5+232];
	ld.shared.u32 	%r1299, [%r6+15080];
	add.s32 	%r588, %r1299, %r1131;
	ld.shared.u32 	%r1132, [%r1];
	setp.ge.s32 	%p233, %r588, %r1132;
	@%p233 bra 	$L__BB0_466;
	st.shared.u32 	[%r1], %r588;
	ld.shared.u32 	%r1299, [%r6+15080];
$L__BB0_466:
	ld.shared.u32 	%r1133, [%r5+8552];
	add.s32 	%r591, %r1299, %r1133;
	ld.shared.u32 	%r1134, [%r2];
	setp.ge.s32 	%p234, %r591, %r1134;
	@%p234 bra 	$L__BB0_468;
	st.shared.u32 	[%r2], %r591;
$L__BB0_468:
	ld.shared.u32 	%r1135, [%r5+232];
	ld.shared.u32 	%r1300, [%r6+15208];
	add.s32 	%r593, %r1300, %r1135;
	ld.shared.u32 	%r1136, [%r3];
	setp.ge.s32 	%p235, %r593, %r1136;
	@%p235 bra 	$L__BB0_470;
	st.shared.u32 	[%r3], %r593;
	ld.shared.u32 	%r1300, [%r6+15208];
$L__BB0_470:
	ld.shared.u32 	%r1137, [%r5+8552];
	add.s32 	%r596, %r1300, %r1137;
	ld.shared.u32 	%r1138, [%r4];
	setp.ge.s32 	%p236, %r596, %r1138;
	@%p236 bra 	$L__BB0_472;
	st.shared.u32 	[%r4], %r596;
$L__BB0_472:
	bar.sync 	0;
	ld.shared.u32 	%r1139, [%r5+236];
	ld.shared.u32 	%r1301, [%r6+15340];
	add.s32 	%r598, %r1301, %r1139;
	ld.shared.u32 	%r1140, [%r1];
	setp.ge.s32 	%p237, %r598, %r1140;
	@%p237 bra 	$L__BB0_474;
	st.shared.u32 	[%r1], %r598;
	ld.shared.u32 	%r1301, [%r6+15340];
$L__BB0_474:
	ld.shared.u32 	%r1141, [%r5+8556];
	add.s32 	%r601, %r1301, %r1141;
	ld.shared.u32 	%r1142, [%r2];
	setp.ge.s32 	%p238, %r601, %r1142;
	@%p238 bra 	$L__BB0_476;
	st.shared.u32 	[%r2], %r601;
$L__BB0_476:
	ld.shared.u32 	%r1143, [%r5+236];
	ld.shared.u32 	%r1302, [%r6+15468];
	add.s32 	%r603, %r1302, %r1143;
	ld.shared.u32 	%r1144, [%r3];
	setp.ge.s32 	%p239, %r603, %r1144;
	@%p239 bra 	$L__BB0_478;
	st.shared.u32 	[%r3], %r603;
	ld.shared.u32 	%r1302, [%r6+15468];
$L__BB0_478:
	ld.shared.u32 	%r1145, [%r5+8556];
	add.s32 	%r606, %r1302, %r1145;
	ld.shared.u32 	%r1146, [%r4];
	setp.ge.s32 	%p240, %r606, %r1146;
	@%p240 bra 	$L__BB0_480;
	st.shared.u32 	[%r4], %r606;
$L__BB0_480:
	bar.sync 	0;
	ld.shared.u32 	%r1147, [%r5+240];
	ld.shared.u32 	%r1303, [%r6+15600];
	add.s32 	%r608, %r1303, %r1147;
	ld.shared.u32 	%r1148, [%r1];
	setp.ge.s32 	%p241, %r608, %r1148;
	@%p241 bra 	$L__BB0_482;
	st.shared.u32 	[%r1], %r608;
	ld.shared.u32 	%r1303, [%r6+15600];
$L__BB0_482:
	ld.shared.u32 	%r1149, [%r5+8560];
	add.s32 	%r611, %r1303, %r1149;
	ld.shared.u32 	%r1150, [%r2];
	setp.ge.s32 	%p242, %r611, %r1150;
	@%p242 bra 	$L__BB0_484;
	st.shared.u32 	[%r2], %r611;
$L__BB0_484:
	ld.shared.u32 	%r1151, [%r5+240];
	ld.shared.u32 	%r1304, [%r6+15728];
	add.s32 	%r613, %r1304, %r1151;
	ld.shared.u32 	%r1152, [%r3];
	setp.ge.s32 	%p243, %r613, %r1152;
	@%p243 bra 	$L__BB0_486;
	st.shared.u32 	[%r3], %r613;
	ld.shared.u32 	%r1304, [%r6+15728];
$L__BB0_486:
	ld.shared.u32 	%r1153, [%r5+8560];
	add.s32 	%r616, %r1304, %r1153;
	ld.shared.u32 	%r1154, [%r4];
	setp.ge.s32 	%p244, %r616, %r1154;
	@%p244 bra 	$L__BB0_488;
	st.shared.u32 	[%r4], %r616;
$L__BB0_488:
	bar.sync 	0;
	ld.shared.u32 	%r1155, [%r5+244];
	ld.shared.u32 	%r1305, [%r6+15860];
	add.s32 	%r618, %r1305, %r1155;
	ld.shared.u32 	%r1156, [%r1];
	setp.ge.s32 	%p245, %r618, %r1156;
	@%p245 bra 	$L__BB0_490;
	st.shared.u32 	[%r1], %r618;
	ld.shared.u32 	%r1305, [%r6+15860];
$L__BB0_490:
	ld.shared.u32 	%r1157, [%r5+8564];
	add.s32 	%r621, %r1305, %r1157;
	ld.shared.u32 	%r1158, [%r2];
	setp.ge.s32 	%p246, %r621, %r1158;
	@%p246 bra 	$L__BB0_492;
	st.shared.u32 	[%r2], %r621;
$L__BB0_492:
	ld.shared.u32 	%r1159, [%r5+244];
	ld.shared.u32 	%r1306, [%r6+15988];
	add.s32 	%r623, %r1306, %r1159;
	ld.shared.u32 	%r1160, [%r3];
	setp.ge.s32 	%p247, %r623, %r1160;
	@%p247 bra 	$L__BB0_494;
	st.shared.u32 	[%r3], %r623;
	ld.shared.u32 	%r1306, [%r6+15988];
$L__BB0_494:
	ld.shared.u32 	%r1161, [%r5+8564];
	add.s32 	%r626, %r1306, %r1161;
	ld.shared.u32 	%r1162, [%r4];
	setp.ge.s32 	%p248, %r626, %r1162;
	@%p248 bra 	$L__BB0_496;
	st.shared.u32 	[%r4], %r626;
$L__BB0_496:
	bar.sync 	0;
	ld.shared.u32 	%r1163, [%r5+248];
	ld.shared.u32 	%r1307, [%r6+16120];
	add.s32 	%r628, %r1307, %r1163;
	ld.shared.u32 	%r1164, [%r1];
	setp.ge.s32 	%p249, %r628, %r1164;
	@%p249 bra 	$L__BB0_498;
	st.shared.u32 	[%r1], %r628;
	ld.shared.u32 	%r1307, [%r6+16120];
$L__BB0_498:
	ld.shared.u32 	%r1165, [%r5+8568];
	add.s32 	%r631, %r1307, %r1165;
	ld.shared.u32 	%r1166, [%r2];
	setp.ge.s32 	%p250, %r631, %r1166;
	@%p250 bra 	$L__BB0_500;
	st.shared.u32 	[%r2], %r631;
$L__BB0_500:
	ld.shared.u32 	%r1167, [%r5+248];
	ld.shared.u32 	%r1308, [%r6+16248];
	add.s32 	%r633, %r1308, %r1167;
	ld.shared.u32 	%r1168, [%r3];
	setp.ge.s32 	%p251, %r633, %r1168;
	@%p251 bra 	$L__BB0_502;
	st.shared.u32 	[%r3], %r633;
	ld.shared.u32 	%r1308, [%r6+16248];
$L__BB0_502:
	ld.shared.u32 	%r1169, [%r5+8568];
	add.s32 	%r636, %r1308, %r1169;
	ld.shared.u32 	%r1170, [%r4];
	setp.ge.s32 	%p252, %r636, %r1170;
	@%p252 bra 	$L__BB0_504;
	st.shared.u32 	[%r4], %r636;
$L__BB0_504:
	bar.sync 	0;
	ld.shared.u32 	%r1171, [%r5+252];
	ld.shared.u32 	%r1309, [%r6+16380];
	add.s32 	%r638, %r1309, %r1171;
	ld.shared.u32 	%r1172, [%r1];
	setp.ge.s32 	%p253, %r638, %r1172;
	@%p253 bra 	$L__BB0_506;
	st.shared.u32 	[%r1], %r638;
	ld.shared.u32 	%r1309, [%r6+16380];
$L__BB0_506:
	ld.shared.u32 	%r1173, [%r5+8572];
	add.s32 	%r641, %r1309, %r1173;
	ld.shared.u32 	%r1174, [%r2];
	setp.ge.s32 	%p254, %r641, %r1174;
	@%p254 bra 	$L__BB0_508;
	st.shared.u32 	[%r2], %r641;
$L__BB0_508:
	ld.shared.u32 	%r1175, [%r5+252];
	ld.shared.u32 	%r1310, [%r6+16508];
	add.s32 	%r643, %r1310, %r1175;
	ld.shared.u32 	%r1176, [%r3];
	setp.ge.s32 	%p255, %r643, %r1176;
	@%p255 bra 	$L__BB0_510;
	st.shared.u32 	[%r3], %r643;
	ld.shared.u32 	%r1310, [%r6+16508];
$L__BB0_510:
	ld.shared.u32 	%r1177, [%r5+8572];
	add.s32 	%r646, %r1310, %r1177;
	ld.shared.u32 	%r1178, [%r4];
	setp.ge.s32 	%p256, %r646, %r1178;
	@%p256 bra 	$L__BB0_512;
	st.shared.u32 	[%r4], %r646;
$L__BB0_512:
	bar.sync 	0;
	ld.shared.u32 	%r1179, [%r1];
	st.global.u32 	[%rd1], %r1179;
	ld.shared.u32 	%r1180, [%r1+8320];
	st.global.u32 	[%rd2], %r1180;
	ld.shared.u32 	%r1181, [%r1+128];
	st.global.u32 	[%rd1+128], %r1181;
	ld.shared.u32 	%r1182, [%r1+8448];
	st.global.u32 	[%rd2+128], %r1182;
	ret;

}
	// .globl	_Z4cal2iPii
.visible .entry _Z4cal2iPii(
	.param .u32 _Z4cal2iPii_param_0,
	.param .u64 .ptr .align 1 _Z4cal2iPii_param_1,
	.param .u32 _Z4cal2iPii_param_2
)
{
	.reg .pred 	%p<11>;
	.reg .b32 	%r<140>;
	.reg .b64 	%rd<15>;
	// demoted variable
	.shared .align 4 .b8 _ZZ4cal2iPiiE12sharedCenter[16384];
	// demoted variable
	.shared .align 4 .b8 _ZZ4cal2iPiiE9sharedCol[16384];
	// demoted variable
	.shared .align 4 .b8 _ZZ4cal2iPiiE9sharedRow[16384];
	ld.param.u32 	%r60, [_Z4cal2iPii_param_0];
	ld.param.u64 	%rd5, [_Z4cal2iPii_param_1];
	ld.param.u32 	%r61, [_Z4cal2iPii_param_2];
	mov.u32 	%r1, %ctaid.y;
	setp.eq.s32 	%p1, %r1, %r60;
	@%p1 bra 	$L__BB1_20;
	cvta.to.global.u64 	%rd6, %rd5;
	mov.u32 	%r63, %tid.x;
	mov.u32 	%r64, %tid.y;
	shl.b32 	%r65, %r60, 6;
	add.s32 	%r66, %r65, %r63;
	add.s32 	%r67, %r65, %r64;
	shl.b32 	%r68, %r1, 6;
	add.s32 	%r69, %r68, %r64;
	add.s32 	%r70, %r68, %r63;
	mul.lo.s32 	%r71, %r67, %r61;
	add.s32 	%r72, %r71, %r66;
	mul.wide.s32 	%rd7, %r72, 4;
	add.s64 	%rd8, %rd6, %rd7;
	ld.global.u32 	%r73, [%rd8];
	shl.b32 	%r74, %r64, 6;
	add.s32 	%r75, %r74, %r63;
	shl.b32 	%r76, %r75, 2;
	mov.u32 	%r77, _ZZ4cal2iPiiE12sharedCenter;
	add.s32 	%r78, %r77, %r76;
	st.shared.u32 	[%r78], %r73;
	shl.b32 	%r79, %r61, 5;
	add.s32 	%r80, %r71, %r79;
	add.s32 	%r81, %r80, %r66;
	mul.wide.s32 	%rd9, %r81, 4;
	add.s64 	%rd10, %rd6, %rd9;
	ld.global.u32 	%r82, [%rd10];
	st.shared.u32 	[%r78+8192], %r82;
	ld.global.u32 	%r83, [%rd8+128];
	st.shared.u32 	[%r78+128], %r83;
	ld.global.u32 	%r84, [%rd10+128];
	st.shared.u32 	[%r78+8320], %r84;
	mad.lo.s32 	%r85, %r61, %r69, %r66;
	mul.wide.s32 	%rd11, %r85, 4;
	add.s64 	%rd1, %rd6, %rd11;
	ld.global.u32 	%r86, [%rd1];
	mov.u32 	%r87, _ZZ4cal2iPiiE9sharedCol;
	add.s32 	%r2, %r87, %r76;
	st.shared.u32 	[%r2], %r86;
	add.s32 	%r88, %r85, %r79;
	mul.wide.s32 	%rd12, %r88, 4;
	add.s64 	%rd2, %rd6, %rd12;
	ld.global.u32 	%r89, [%rd2];
	st.shared.u32 	[%r2+8192], %r89;
	ld.global.u32 	%r90, [%rd1+128];
	st.shared.u32 	[%r2+128], %r90;
	ld.global.u32 	%r91, [%rd2+128];
	st.shared.u32 	[%r2+8320], %r91;
	add.s32 	%r92, %r71, %r70;
	mul.wide.s32 	%rd13, %r92, 4;
	add.s64 	%rd3, %rd6, %rd13;
	ld.global.u32 	%r93, [%rd3];
	mov.u32 	%r94, _ZZ4cal2iPiiE9sharedRow;
	add.s32 	%r3, %r94, %r76;
	st.shared.u32 	[%r3], %r93;
	add.s32 	%r95, %r80, %r70;
	mul.wide.s32 	%rd14, %r95, 4;
	add.s64 	%rd4, %rd6, %rd14;
	ld.global.u32 	%r96, [%rd4];
	st.shared.u32 	[%r3+8192], %r96;
	ld.global.u32 	%r97, [%rd3+128];
	st.shared.u32 	[%r3+128], %r97;
	ld.global.u32 	%r98, [%rd4+128];
	st.shared.u32 	[%r3+8320], %r98;
	bar.sync 	0;
	add.s32 	%r99, %r63, %r64;
	and.b32  	%r100, %r99, 31;
	or.b32  	%r101, %r100, %r74;
	shl.b32 	%r102, %r101, 2;
	add.s32 	%r4, %r87, %r102;
	add.s32 	%r5, %r94, %r102;
	ld.shared.u32 	%r130, [%r4];
	ld.shared.u32 	%r131, [%r4+8192];
	ld.shared.u32 	%r132, [%r4+128];
	ld.shared.u32 	%r133, [%r4+8320];
	ld.shared.u32 	%r134, [%r5];
	ld.shared.u32 	%r136, [%r5+8192];
	ld.shared.u32 	%r137, [%r5+128];
	ld.shared.u32 	%r139, [%r5+8320];
	shl.b32 	%r103, %r64, 8;
	add.s32 	%r14, %r87, %r103;
	shl.b32 	%r104, %r99, 2;
	and.b32  	%r105, %r104, 124;
	or.b32  	%r106, %r105, 128;
	add.s32 	%r120, %r94, %r106;
	add.s32 	%r16, %r77, %r103;
	add.s32 	%r119, %r77, %r106;
	mov.b32 	%r121, 8192;
$L__BB1_2:
	add.s32 	%r29, %r14, %r121;
	ld.shared.u32 	%r107, [%r29+-8192];
	ld.shared.u32 	%r30, [%r119+-128];
	add.s32 	%r31, %r30, %r107;
	setp.ge.s32 	%p2, %r31, %r130;
	@%p2 bra 	$L__BB1_4;
	st.shared.u32 	[%r4], %r31;
	mov.u32 	%r130, %r31;
$L__BB1_4:
	ld.shared.u32 	%r108, [%r29];
	add.s32 	%r33, %r30, %r108;
	setp.ge.s32 	%p3, %r33, %r131;
	@%p3 bra 	$L__BB1_6;
	st.shared.u32 	[%r4+8192], %r33;
	mov.u32 	%r131, %r33;
$L__BB1_6:
	ld.shared.u32 	%r109, [%r29+-8192];
	ld.shared.u32 	%r35, [%r119];
	add.s32 	%r36, %r35, %r109;
	setp.ge.s32 	%p4, %r36, %r132;
	@%p4 bra 	$L__BB1_8;
	st.shared.u32 	[%r4+128], %r36;
	mov.u32 	%r132, %r36;
$L__BB1_8:
	ld.shared.u32 	%r110, [%r29];
	add.s32 	%r38, %r35, %r110;
	setp.ge.s32 	%p5, %r38, %r133;
	@%p5 bra 	$L__BB1_10;
	st.shared.u32 	[%r4+8320], %r38;
	mov.u32 	%r133, %r38;
$L__BB1_10:
	add.s32 	%r40, %r16, %r121;
	ld.shared.u32 	%r41, [%r40+-8192];
	ld.shared.u32 	%r135, [%r120+-128];
	add.s32 	%r43, %r135, %r41;
	setp.ge.s32 	%p6, %r43, %r134;
	@%p6 bra 	$L__BB1_12;
	st.shared.u32 	[%r5], %r43;
	ld.shared.u32 	%r135, [%r120+-128];
	mov.u32 	%r134, %r43;
$L__BB1_12:
	ld.shared.u32 	%r47, [%r40];
	add.s32 	%r48, %r135, %r47;
	setp.ge.s32 	%p7, %r48, %r136;
	@%p7 bra 	$L__BB1_14;
	st.shared.u32 	[%r5+8192], %r48;
	mov.u32 	%r136, %r48;
$L__BB1_14:
	ld.shared.u32 	%r138, [%r120];
	add.s32 	%r51, %r138, %r41;
	setp.ge.s32 	%p8, %r51, %r137;
	@%p8 bra 	$L__BB1_16;
	st.shared.u32 	[%r5+128], %r51;
	ld.shared.u32 	%r138, [%r120];
	mov.u32 	%r137, %r51;
$L__BB1_16:
	add.s32 	%r55, %r138, %r47;
	setp.ge.s32 	%p9, %r55, %r139;
	@%p9 bra 	$L__BB1_18;
	st.shared.u32 	[%r5+8320], %r55;
	mov.u32 	%r139, %r55;
$L__BB1_18:
	add.s32 	%r121, %r121, 4;
	add.s32 	%r120, %r120, 256;
	add.s32 	%r119, %r119, 256;
	setp.ne.s32 	%p10, %r121, 8448;
	@%p10 bra 	$L__BB1_2;
	ld.shared.u32 	%r111, [%r2];
	st.global.u32 	[%rd1], %r111;
	ld.shared.u32 	%r112, [%r2+8192];
	st.global.u32 	[%rd2], %r112;
	ld.shared.u32 	%r113, [%r2+128];
	st.global.u32 	[%rd1+128], %r113;
	ld.shared.u32 	%r114, [%r2+8320];
	st.global.u32 	[%rd2+128], %r114;
	ld.shared.u32 	%r115, [%r3];
	st.global.u32 	[%rd3], %r115;
	ld.shared.u32 	%r116, [%r3+8192];
	st.global.u32 	[%rd4], %r116;
	ld.shared.u32 	%r117, [%r3+128];
	st.global.u32 	[%rd3+128], %r117;
	ld.shared.u32 	%r118, [%r3+8320];
	st.global.u32 	[%rd4+128], %r118;
$L__BB1_20:
	ret;

}
	// .globl	_Z4cal3iPii
.visible .entry _Z4cal3iPii(
	.param .u32 _Z4cal3iPii_param_0,
	.param .u64 .ptr .align 1 _Z4cal3iPii_param_1,
	.param .u32 _Z4cal3iPii_param_2
)
{
	.reg .pred 	%p<4>;
	.reg .b32 	%r<814>;
	.reg .b64 	%rd<15>;
	// demoted variable
	.shared .align 4 .b8 _ZZ4cal3iPiiE9sharedCol[16640];
	// demoted variable
	.shared .align 4 .b8 _ZZ4cal3iPiiE9sharedRow[16640];
	ld.param.u32 	%r3, [_Z4cal3iPii_param_0];
	ld.param.u64 	%rd1, [_Z4cal3iPii_param_1];
	ld.param.u32 	%r4, [_Z4cal3iPii_param_2];
	mov.u32 	%r1, %ctaid.x;
	setp.eq.s32 	%p1, %r1, %r3;
	mov.u32 	%r2, %ctaid.y;
	setp.eq.s32 	%p2, %r2, %r3;
	or.pred  	%p3, %p1, %p2;
	@%p3 bra 	$L__BB2_2;
	cvta.to.global.u64 	%rd2, %rd1;
	mov.u32 	%r5, %tid.x;
	mov.u32 	%r6, %tid.y;
	shl.b32 	%r7, %r1, 6;
	shl.b32 	%r8, %r2, 6;
	add.s32 	%r9, %r7, %r5;
	add.s32 	%r10, %r8, %r6;
	shl.b32 	%r11, %r3, 6;
	add.s32 	%r12, %r11, %r5;
	add.s32 	%r13, %r11, %r6;
	mul.lo.s32 	%r14, %r4, %r10;
	add.s32 	%r15, %r14, %r12;
	mul.wide.s32 	%rd3, %r15, 4;
	add.s64 	%rd4, %rd2, %rd3;
	ld.global.u32 	%r16, [%rd4];
	mul.lo.s32 	%r17, %r6, 65;
	add.s32 	%r18, %r17, %r5;
	shl.b32 	%r19, %r18, 2;
	mov.u32 	%r20, _ZZ4cal3iPiiE9sharedCol;
	add.s32 	%r21, %r20, %r19;
	st.shared.u32 	[%r21], %r16;
	shl.b32 	%r22, %r4, 5;
	add.s32 	%r23, %r14, %r22;
	add.s32 	%r24, %r23, %r12;
	mul.wide.s32 	%rd5, %r24, 4;
	add.s64 	%rd6, %rd2, %rd5;
	ld.global.u32 	%r25, [%rd6];
	st.shared.u32 	[%r21+8320], %r25;
	ld.global.u32 	%r26, [%rd4+128];
	st.shared.u32 	[%r21+128], %r26;
	ld.global.u32 	%r27, [%rd6+128];
	st.shared.u32 	[%r21+8448], %r27;
	mad.lo.s32 	%r28, %r13, %r4, %r9;
	mul.wide.s32 	%rd7, %r28, 4;
	add.s64 	%rd8, %rd2, %rd7;
	ld.global.u32 	%r29, [%rd8];
	mov.u32 	%r30, _ZZ4cal3iPiiE9sharedRow;
	add.s32 	%r31, %r30, %r19;
	st.shared.u32 	[%r31], %r29;
	add.s32 	%r32, %r28, %r22;
	mul.wide.s32 	%rd9, %r32, 4;
	add.s64 	%rd10, %rd2, %rd9;
	ld.global.u32 	%r33, [%rd10];
	st.shared.u32 	[%r31+8320], %r33;
	ld.global.u32 	%r34, [%rd8+128];
	st.shared.u32 	[%r31+128], %r34;
	ld.global.u32 	%r35, [%rd10+128];
	st.shared.u32 	[%r31+8448], %r35;
	bar.sync 	0;
	add.s32 	%r36, %r14, %r9;
	mul.wide.s32 	%rd11, %r36, 4;
	add.s64 	%rd12, %rd2, %rd11;
	add.s32 	%r37, %r23, %r9;
	mul.wide.s32 	%rd13, %r37, 4;
	add.s64 	%rd14, %rd2, %rd13;
	ld.global.u32 	%r38, [%rd14+128];
	ld.global.u32 	%r39, [%rd12+128];
	ld.global.u32 	%r40, [%rd14];
	ld.global.u32 	%r41, [%rd12];
	shl.b32 	%r42, %r17, 2;
	add.s32 	%r43, %r20, %r42;
	ld.shared.u32 	%r44, [%r43];
	shl.b32 	%r45, %r5, 2;
	add.s32 	%r46, %r30, %r45;
	ld.shared.u32 	%r47, [%r46];
	add.s32 	%r48, %r47, %r44;
	min.s32 	%r49, %r48, %r41;
	ld.shared.u32 	%r50, [%r43+8320];
	add.s32 	%r51, %r47, %r50;
	min.s32 	%r52, %r51, %r40;
	ld.shared.u32 	%r53, [%r46+128];
	add.s32 	%r54, %r53, %r44;
	min.s32 	%r55, %r54, %r39;
	add.s32 	%r56, %r53, %r50;
	min.s32 	%r57, %r56, %r38;
	ld.shared.u32 	%r58, [%r43+4];
	ld.shared.u32 	%r59, [%r46+260];
	add.s32 	%r60, %r59, %r58;
	min.s32 	%r61, %r60, %r49;
	ld.shared.u32 	%r62, [%r43+8324];
	add.s32 	%r63, %r59, %r62;
	min.s32 	%r64, %r63, %r52;
	ld.shared.u32 	%r65, [%r46+388];
	add.s32 	%r66, %r65, %r58;
	min.s32 	%r67, %r66, %r55;
	add.s32 	%r68, %r65, %r62;
	min.s32 	%r69, %r68, %r57;
	ld.shared.u32 	%r70, [%r43+8];
	ld.shared.u32 	%r71, [%r46+520];
	add.s32 	%r72, %r71, %r70;
	min.s32 	%r73, %r72, %r61;
	ld.shared.u32 	%r74, [%r43+8328];
	add.s32 	%r75, %r71, %r74;
	min.s32 	%r76, %r75, %r64;
	ld.shared.u32 	%r77, [%r46+648];
	add.s32 	%r78, %r77, %r70;
	min.s32 	%r79, %r78, %r67;
	add.s32 	%r80, %r77, %r74;
	min.s32 	%r81, %r80, %r69;
	ld.shared.u32 	%r82, [%r43+12];
	ld.shared.u32 	%r83, [%r46+780];
	add.s32 	%r84, %r83, %r82;
	min.s32 	%r85, %r84, %r73;
	ld.shared.u32 	%r86, [%r43+8332];
	add.s32 	%r87, %r83, %r86;
	min.s32 	%r88, %r87, %r76;
	ld.shared.u32 	%r89, [%r46+908];
	add.s32 	%r90, %r89, %r82;
	min.s32 	%r91, %r90, %r79;
	add.s32 	%r92, %r89, %r86;
	min.s32 	%r93, %r92, %r81;
	ld.shared.u32 	%r94, [%r43+16];
	ld.shared.u32 	%r95, [%r46+1040];
	add.s32 	%r96, %r95, %r94;
	min.s32 	%r97, %r96, %r85;
	ld.shared.u32 	%r98, [%r43+8336];
	add.s32 	%r99, %r95, %r98;
	min.s32 	%r100, %r99, %r88;
	ld.shared.u32 	%r101, [%r46+1168];
	add.s32 	%r102, %r101, %r94;
	min.s32 	%r103, %r102, %r91;
	add.s32 	%r104, %r101, %r98;
	min.s32 	%r105, %r104, %r93;
	ld.shared.u32 	%r106, [%r43+20];
	ld.shared.u32 	%r107, [%r46+1300];
	add.s32 	%r108, %r107, %r106;
	min.s32 	%r109, %r108, %r97;
	ld.shared.u32 	%r110, [%r43+8340];
	add.s32 	%r111, %r107, %r110;
	min.s32 	%r112, %r111, %r100;
	ld.shared.u32 	%r113, [%r46+1428];
	add.s32 	%r114, %r113, %r106;
	min.s32 	%r115, %r114, %r103;
	add.s32 	%r116, %r113, %r110;
	min.s32 	%r117, %r116, %r105;
	ld.shared.u32 	%r118, [%r43+24];
	ld.shared.u32 	%r119, [%r46+1560];
	add.s32 	%r120, %r119, %r118;
	min.s32 	%r121, %r120, %r109;
	ld.shared.u32 	%r122, [%r43+8344];
	add.s32 	%r123, %r119, %r122;
	min.s32 	%r124, %r123, %r112;
	ld.shared.u32 	%r125, [%r46+1688];
	add.s32 	%r126, %r125, %r118;
	min.s32 	%r127, %r126, %r115;
	add.s32 	%r128, %r125, %r122;
	min.s32 	%r129, %r128, %r117;
	ld.shared.u32 	%r130, [%r43+28];
	ld.shared.u32 	%r131, [%r46+1820];
	add.s32 	%r132, %r131, %r130;
	min.s32 	%r133, %r132, %r121;
	ld.shared.u32 	%r134, [%r43+8348];
	add.s32 	%r135, %r131, %r134;
	min.s32 	%r136, %r135, %r124;
	ld.shared.u32 	%r137, [%r46+1948];
	add.s32 	%r138, %r137, %r130;
	min.s32 	%r139, %r138, %r127;
	add.s32 	%r140, %r137, %r134;
	min.s32 	%r141, %r140, %r129;
	ld.shared.u32 	%r142, [%r43+32];
	ld.shared.u32 	%r143, [%r46+2080];
	add.s32 	%r144, %r143, %r142;
	min.s32 	%r145, %r144, %r133;
	ld.shared.u32 	%r146, [%r43+8352];
	add.s32 	%r147, %r143, %r146;
	min.s32 	%r148, %r147, %r136;
	ld.shared.u32 	%r149, [%r46+2208];
	add.s32 	%r150, %r149, %r142;
	min.s32 	%r151, %r150, %r139;
	add.s32 	%r152, %r149, %r146;
	min.s32 	%r153, %r152, %r141;
	ld.shared.u32 	%r154, [%r43+36];
	ld.shared.u32 	%r155, [%r46+2340];
	add.s32 	%r156, %r155, %r154;
	min.s32 	%r157, %r156, %r145;
	ld.shared.u32 	%r158, [%r43+8356];
	add.s32 	%r159, %r155, %r158;
	min.s32 	%r160, %r159, %r148;
	ld.shared.u32 	%r161, [%r46+2468];
	add.s32 	%r162, %r161, %r154;
	min.s32 	%r163, %r162, %r151;
	add.s32 	%r164, %r161, %r158;
	min.s32 	%r165, %r164, %r153;
	ld.shared.u32 	%r166, [%r43+40];
	ld.shared.u32 	%r167, [%r46+2600];
	add.s32 	%r168, %r167, %r166;
	min.s32 	%r169, %r168, %r157;
	ld.shared.u32 	%r170, [%r43+8360];
	add.s32 	%r171, %r167, %r170;
	min.s32 	%r172, %r171, %r160;
	ld.shared.u32 	%r173, [%r46+2728];
	add.s32 	%r174, %r173, %r166;
	min.s32 	%r175, %r174, %r163;
	add.s32 	%r176, %r173, %r170;
	min.s32 	%r177, %r176, %r165;
	ld.shared.u32 	%r178, [%r43+44];
	ld.shared.u32 	%r179, [%r46+2860];
	add.s32 	%r180, %r179, %r178;
	min.s32 	%r181, %r180, %r169;
	ld.shared.u32 	%r182, [%r43+8364];
	add.s32 	%r183, %r179, %r182;
	min.s32 	%r184, %r183, %r172;
	ld.shared.u32 	%r185, [%r46+2988];
	add.s32 	%r186, %r185, %r178;
	min.s32 	%r187, %r186, %r175;
	add.s32 	%r188, %r185, %r182;
	min.s32 	%r189, %r188, %r177;
	ld.shared.u32 	%r190, [%r43+48];
	ld.shared.u32 	%r191, [%r46+3120];
	add.s32 	%r192, %r191, %r190;
	min.s32 	%r193, %r192, %r181;
	ld.shared.u32 	%r194, [%r43+8368];
	add.s32 	%r195, %r191, %r194;
	min.s32 	%r196, %r195, %r184;
	ld.shared.u32 	%r197, [%r46+3248];
	add.s32 	%r198, %r197, %r190;
	min.s32 	%r199, %r198, %r187;
	add.s32 	%r200, %r197, %r194;
	min.s32 	%r201, %r200, %r189;
	ld.shared.u32 	%r202, [%r43+52];
	ld.shared.u32 	%r203, [%r46+3380];
	add.s32 	%r204, %r203, %r202;
	min.s32 	%r205, %r204, %r193;
	ld.shared.u32 	%r206, [%r43+8372];
	add.s32 	%r207, %r203, %r206;
	min.s32 	%r208, %r207, %r196;
	ld.shared.u32 	%r209, [%r46+3508];
	add.s32 	%r210, %r209, %r202;
	min.s32 	%r211, %r210, %r199;
	add.s32 	%r212, %r209, %r206;
	min.s32 	%r213, %r212, %r201;
	ld.shared.u32 	%r214, [%r43+56];
	ld.shared.u32 	%r215, [%r46+3640];
	add.s32 	%r216, %r215, %r214;
	min.s32 	%r217, %r216, %r205;
	ld.shared.u32 	%r218, [%r43+8376];
	add.s32 	%r219, %r215, %r218;
	min.s32 	%r220, %r219, %r208;
	ld.shared.u32 	%r221, [%r46+3768];
	add.s32 	%r222, %r221, %r214;
	min.s32 	%r223, %r222, %r211;
	add.s32 	%r224, %r221, %r218;
	min.s32 	%r225, %r224, %r213;
	ld.shared.u32 	%r226, [%r43+60];
	ld.shared.u32 	%r227, [%r46+3900];
	add.s32 	%r228, %r227, %r226;
	min.s32 	%r229, %r228, %r217;
	ld.shared.u32 	%r230, [%r43+8380];
	add.s32 	%r231, %r227, %r230;
	min.s32 	%r232, %r231, %r220;
	ld.shared.u32 	%r233, [%r46+4028];
	add.s32 	%r234, %r233, %r226;
	min.s32 	%r235, %r234, %r223;
	add.s32 	%r236, %r233, %r230;
	min.s32 	%r237, %r236, %r225;
	ld.shared.u32 	%r238, [%r43+64];
	ld.shared.u32 	%r239, [%r46+4160];
	add.s32 	%r240, %r239, %r238;
	min.s32 	%r241, %r240, %r229;
	ld.shared.u32 	%r242, [%r43+8384];
	add.s32 	%r243, %r239, %r242;
	min.s32 	%r244, %r243, %r232;
	ld.shared.u32 	%r245, [%r46+4288];
	add.s32 	%r246, %r245, %r238;
	min.s32 	%r247, %r246, %r235;
	add.s32 	%r248, %r245, %r242;
	min.s32 	%r249, %r248, %r237;
	ld.shared.u32 	%r250, [%r43+68];
	ld.shared.u32 	%r251, [%r46+4420];
	add.s32 	%r252, %r251, %r250;
	min.s32 	%r253, %r252, %r241;
	ld.shared.u32 	%r254, [%r43+8388];
	add.s32 	%r255, %r251, %r254;
	min.s32 	%r256, %r255, %r244;
	ld.shared.u32 	%r257, [%r46+4548];
	add.s32 	%r258, %r257, %r250;
	min.s32 	%r259, %r258, %r247;
	add.s32 	%r260, %r257, %r254;
	min.s32 	%r261, %r260, %r249;
	ld.shared.u32 	%r262, [%r43+72];
	ld.shared.u32 	%r263, [%r46+4680];
	add.s32 	%r264, %r263, %r262;
	min.s32 	%r265, %r264, %r253;
	ld.shared.u32 	%r266, [%r43+8392];
	add.s32 	%r267, %r263, %r266;
	min.s32 	%r268, %r267, %r256;
	ld.shared.u32 	%r269, [%r46+4808];
	add.s32 	%r270, %r269, %r262;
	min.s32 	%r271, %r270, %r259;
	add.s32 	%r272, %r269, %r266;
	min.s32 	%r273, %r272, %r261;
	ld.shared.u32 	%r274, [%r43+76];
	ld.shared.u32 	%r275, [%r46+4940];
	add.s32 	%r276, %r275, %r274;
	min.s32 	%r277, %r276, %r265;
	ld.shared.u32 	%r278, [%r43+8396];
	add.s32 	%r279, %r275, %r278;
	min.s32 	%r280, %r279, %r268;
	ld.shared.u32 	%r281, [%r46+5068];
	add.s32 	%r282, %r281, %r274;
	min.s32 	%r283, %r282, %r271;
	add.s32 	%r284, %r281, %r278;
	min.s32 	%r285, %r284, %r273;
	ld.shared.u32 	%r286, [%r43+80];
	ld.shared.u32 	%r287, [%r46+5200];
	add.s32 	%r288, %r287, %r286;
	min.s32 	%r289, %r288, %r277;
	ld.shared.u32 	%r290, [%r43+8400];
	add.s32 	%r291, %r287, %r290;
	min.s32 	%r292, %r291, %r280;
	ld.shared.u32 	%r293, [%r46+5328];
	add.s32 	%r294, %r293, %r286;
	min.s32 	%r295, %r294, %r283;
	add.s32 	%r296, %r293, %r290;
	min.s32 	%r297, %r296, %r285;
	ld.shared.u32 	%r298, [%r43+84];
	ld.shared.u32 	%r299, [%r46+5460];
	add.s32 	%r300, %r299, %r298;
	min.s32 	%r301, %r300, %r289;
	ld.shared.u32 	%r302, [%r43+8404];
	add.s32 	%r303, %r299, %r302;
	min.s32 	%r304, %r303, %r292;
	ld.shared.u32 	%r305, [%r46+5588];
	add.s32 	%r306, %r305, %r298;
	min.s32 	%r307, %r306, %r295;
	add.s32 	%r308, %r305, %r302;
	min.s32 	%r309, %r308, %r297;
	ld.shared.u32 	%r310, [%r43+88];
	ld.shared.u32 	%r311, [%r46+5720];
	add.s32 	%r312, %r311, %r310;
	min.s32 	%r313, %r312, %r301;
	ld.shared.u32 	%r314, [%r43+8408];
	add.s32 	%r315, %r311, %r314;
	min.s32 	%r316, %r315, %r304;
	ld.shared.u32 	%r317, [%r46+5848];
	add.s32 	%r318, %r317, %r310;
	min.s32 	%r319, %r318, %r307;
	add.s32 	%r320, %r317, %r314;
	min.s32 	%r321, %r320, %r309;
	ld.shared.u32 	%r322, [%r43+92];
	ld.shared.u32 	%r323, [%r46+5980];
	add.s32 	%r324, %r323, %r322;
	min.s32 	%r325, %r324, %r313;
	ld.shared.u32 	%r326, [%r43+8412];
	add.s32 	%r327, %r323, %r326;
	min.s32 	%r328, %r327, %r316;
	ld.shared.u32 	%r329, [%r46+6108];
	add.s32 	%r330, %r329, %r322;
	min.s32 	%r331, %r330, %r319;
	add.s32 	%r332, %r329, %r326;
	min.s32 	%r333, %r332, %r321;
	ld.shared.u32 	%r334, [%r43+96];
	ld.shared.u32 	%r335, [%r46+6240];
	add.s32 	%r336, %r335, %r334;
	min.s32 	%r337, %r336, %r325;
	ld.shared.u32 	%r338, [%r43+8416];
	add.s32 	%r339, %r335, %r338;
	min.s32 	%r340, %r339, %r328;
	ld.shared.u32 	%r341, [%r46+6368];
	add.s32 	%r342, %r341, %r334;
	min.s32 	%r343, %r342, %r331;
	add.s32 	%r344, %r341, %r338;
	min.s32 	%r345, %r344, %r333;
	ld.shared.u32 	%r346, [%r43+100];
	ld.shared.u32 	%r347, [%r46+6500];
	add.s32 	%r348, %r347, %r346;
	min.s32 	%r349, %r348, %r337;
	ld.shared.u32 	%r350, [%r43+8420];
	add.s32 	%r351, %r347, %r350;
	min.s32 	%r352, %r351, %r340;
	ld.shared.u32 	%r353, [%r46+6628];
	add.s32 	%r354, %r353, %r346;
	min.s32 	%r355, %r354, %r343;
	add.s32 	%r356, %r353, %r350;
	min.s32 	%r357, %r356, %r345;
	ld.shared.u32 	%r358, [%r43+104];
	ld.shared.u32 	%r359, [%r46+6760];
	add.s32 	%r360, %r359, %r358;
	min.s32 	%r361, %r360, %r349;
	ld.shared.u32 	%r362, [%r43+8424];
	add.s32 	%r363, %r359, %r362;
	min.s32 	%r364, %r363, %r352;
	ld.shared.u32 	%r365, [%r46+6888];
	add.s32 	%r366, %r365, %r358;
	min.s32 	%r367, %r366, %r355;
	add.s32 	%r368, %r365, %r362;
	min.s32 	%r369, %r368, %r357;
	ld.shared.u32 	%r370, [%r43+108];
	ld.shared.u32 	%r371, [%r46+7020];
	add.s32 	%r372, %r371, %r370;
	min.s32 	%r373, %r372, %r361;
	ld.shared.u32 	%r374, [%r43+8428];
	add.s32 	%r375, %r371, %r374;
	min.s32 	%r376, %r375, %r364;
	ld.shared.u32 	%r377, [%r46+7148];
	add.s32 	%r378, %r377, %r370;
	min.s32 	%r379, %r378, %r367;
	add.s32 	%r380, %r377, %r374;
	min.s32 	%r381, %r380, %r369;
	ld.shared.u32 	%r382, [%r43+112];
	ld.shared.u32 	%r383, [%r46+7280];
	add.s32 	%r384, %r383, %r382;
	min.s32 	%r385, %r384, %r373;
	ld.shared.u32 	%r386, [%r43+8432];
	add.s32 	%r387, %r383, %r386;
	min.s32 	%r388, %r387, %r376;
	ld.shared.u32 	%r389, [%r46+7408];
	add.s32 	%r390, %r389, %r382;
	min.s32 	%r391, %r390, %r379;
	add.s32 	%r392, %r389, %r386;
	min.s32 	%r393, %r392, %r381;
	ld.shared.u32 	%r394, [%r43+116];
	ld.shared.u32 	%r395, [%r46+7540];
	add.s32 	%r396, %r395, %r394;
	min.s32 	%r397, %r396, %r385;
	ld.shared.u32 	%r398, [%r43+8436];
	add.s32 	%r399, %r395, %r398;
	min.s32 	%r400, %r399, %r388;
	ld.shared.u32 	%r401, [%r46+7668];
	add.s32 	%r402, %r401, %r394;
	min.s32 	%r403, %r402, %r391;
	add.s32 	%r404, %r401, %r398;
	min.s32 	%r405, %r404, %r393;
	ld.shared.u32 	%r406, [%r43+120];
	ld.shared.u32 	%r407, [%r46+7800];
	add.s32 	%r408, %r407, %r406;
	min.s32 	%r409, %r408, %r397;
	ld.shared.u32 	%r410, [%r43+8440];
	add.s32 	%r411, %r407, %r410;
	min.s32 	%r412, %r411, %r400;
	ld.shared.u32 	%r413, [%r46+7928];
	add.s32 	%r414, %r413, %r406;
	min.s32 	%r415, %r414, %r403;
	add.s32 	%r416, %r413, %r410;
	min.s32 	%r417, %r416, %r405;
	ld.shared.u32 	%r418, [%r43+124];
	ld.shared.u32 	%r419, [%r46+8060];
	add.s32 	%r420, %r419, %r418;
	min.s32 	%r421, %r420, %r409;
	ld.shared.u32 	%r422, [%r43+8444];
	add.s32 	%r423, %r419, %r422;
	min.s32 	%r424, %r423, %r412;
	ld.shared.u32 	%r425, [%r46+8188];
	add.s32 	%r426, %r425, %r418;
	min.s32 	%r427, %r426, %r415;
	add.s32 	%r428, %r425, %r422;
	min.s32 	%r429, %r428, %r417;
	ld.shared.u32 	%r430, [%r43+128];
	ld.shared.u32 	%r431, [%r46+8320];
	add.s32 	%r432, %r431, %r430;
	min.s32 	%r433, %r432, %r421;
	ld.shared.u32 	%r434, [%r43+8448];
	add.s32 	%r435, %r431, %r434;
	min.s32 	%r436, %r435, %r424;
	ld.shared.u32 	%r437, [%r46+8448];
	add.s32 	%r438, %r437, %r430;
	min.s32 	%r439, %r438, %r427;
	add.s32 	%r440, %r437, %r434;
	min.s32 	%r441, %r440, %r429;
	ld.shared.u32 	%r442, [%r43+132];
	ld.shared.u32 	%r443, [%r46+8580];
	add.s32 	%r444, %r443, %r442;
	min.s32 	%r445, %r444, %r433;
	ld.shared.u32 	%r446, [%r43+8452];
	add.s32 	%r447, %r443, %r446;
	min.s32 	%r448, %r447, %r436;
	ld.shared.u32 	%r449, [%r46+8708];
	add.s32 	%r450, %r449, %r442;
	min.s32 	%r451, %r450, %r439;
	add.s32 	%r452, %r449, %r446;
	min.s32 	%r453, %r452, %r441;
	ld.shared.u32 	%r454, [%r43+136];
	ld.shared.u32 	%r455, [%r46+8840];
	add.s32 	%r456, %r455, %r454;
	min.s32 	%r457, %r456, %r445;
	ld.shared.u32 	%r458, [%r43+8456];
	add.s32 	%r459, %r455, %r458;
	min.s32 	%r460, %r459, %r448;
	ld.shared.u32 	%r461, [%r46+8968];
	add.s32 	%r462, %r461, %r454;
	min.s32 	%r463, %r462, %r451;
	add.s32 	%r464, %r461, %r458;
	min.s32 	%r465, %r464, %r453;
	ld.shared.u32 	%r466, [%r43+140];
	ld.shared.u32 	%r467, [%r46+9100];
	add.s32 	%r468, %r467, %r466;
	min.s32 	%r469, %r468, %r457;
	ld.shared.u32 	%r470, [%r43+8460];
	add.s32 	%r471, %r467, %r470;
	min.s32 	%r472, %r471, %r460;
	ld.shared.u32 	%r473, [%r46+9228];
	add.s32 	%r474, %r473, %r466;
	min.s32 	%r475, %r474, %r463;
	add.s32 	%r476, %r473, %r470;
	min.s32 	%r477, %r476, %r465;
	ld.shared.u32 	%r478, [%r43+144];
	ld.shared.u32 	%r479, [%r46+9360];
	add.s32 	%r480, %r479, %r478;
	min.s32 	%r481, %r480, %r469;
	ld.shared.u32 	%r482, [%r43+8464];
	add.s32 	%r483, %r479, %r482;
	min.s32 	%r484, %r483, %r472;
	ld.shared.u32 	%r485, [%r46+9488];
	add.s32 	%r486, %r485, %r478;
	min.s32 	%r487, %r486, %r475;
	add.s32 	%r488, %r485, %r482;
	min.s32 	%r489, %r488, %r477;
	ld.shared.u32 	%r490, [%r43+148];
	ld.shared.u32 	%r491, [%r46+9620];
	add.s32 	%r492, %r491, %r490;
	min.s32 	%r493, %r492, %r481;
	ld.shared.u32 	%r494, [%r43+8468];
	add.s32 	%r495, %r491, %r494;
	min.s32 	%r496, %r495, %r484;
	ld.shared.u32 	%r497, [%r46+9748];
	add.s32 	%r498, %r497, %r490;
	min.s32 	%r499, %r498, %r487;
	add.s32 	%r500, %r497, %r494;
	min.s32 	%r501, %r500, %r489;
	ld.shared.u32 	%r502, [%r43+152];
	ld.shared.u32 	%r503, [%r46+9880];
	add.s32 	%r504, %r503, %r502;
	min.s32 	%r505, %r504, %r493;
	ld.shared.u32 	%r506, [%r43+8472];
	add.s32 	%r507, %r503, %r506;
	min.s32 	%r508, %r507, %r496;
	ld.shared.u32 	%r509, [%r46+10008];
	add.s32 	%r510, %r509, %r502;
	min.s32 	%r511, %r510, %r499;
	add.s32 	%r512, %r509, %r506;
	min.s32 	%r513, %r512, %r501;
	ld.shared.u32 	%r514, [%r43+156];
	ld.shared.u32 	%r515, [%r46+10140];
	add.s32 	%r516, %r515, %r514;
	min.s32 	%r517, %r516, %r505;
	ld.shared.u32 	%r518, [%r43+8476];
	add.s32 	%r519, %r515, %r518;
	min.s32 	%r520, %r519, %r508;
	ld.shared.u32 	%r521, [%r46+10268];
	add.s32 	%r522, %r521, %r514;
	min.s32 	%r523, %r522, %r511;
	add.s32 	%r524, %r521, %r518;
	min.s32 	%r525, %r524, %r513;
	ld.shared.u32 	%r526, [%r43+160];
	ld.shared.u32 	%r527, [%r46+10400];
	add.s32 	%r528, %r527, %r526;
	min.s32 	%r529, %r528, %r517;
	ld.shared.u32 	%r530, [%r43+8480];
	add.s32 	%r531, %r527, %r530;
	min.s32 	%r532, %r531, %r520;
	ld.shared.u32 	%r533, [%r46+10528];
	add.s32 	%r534, %r533, %r526;
	min.s32 	%r535, %r534, %r523;
	add.s32 	%r536, %r533, %r530;
	min.s32 	%r537, %r536, %r525;
	ld.shared.u32 	%r538, [%r43+164];
	ld.shared.u32 	%r539, [%r46+10660];
	add.s32 	%r540, %r539, %r538;
	min.s32 	%r541, %r540, %r529;
	ld.shared.u32 	%r542, [%r43+8484];
	add.s32 	%r543, %r539, %r542;
	min.s32 	%r544, %r543, %r532;
	ld.shared.u32 	%r545, [%r46+10788];
	add.s32 	%r546, %r545, %r538;
	min.s32 	%r547, %r546, %r535;
	add.s32 	%r548, %r545, %r542;
	min.s32 	%r549, %r548, %r537;
	ld.shared.u32 	%r550, [%r43+168];
	ld.shared.u32 	%r551, [%r46+10920];
	add.s32 	%r552, %r551, %r550;
	min.s32 	%r553, %r552, %r541;
	ld.shared.u32 	%r554, [%r43+8488];
	add.s32 	%r555, %r551, %r554;
	min.s32 	%r556, %r555, %r544;
	ld.shared.u32 	%r557, [%r46+11048];
	add.s32 	%r558, %r557, %r550;
	min.s32 	%r559, %r558, %r547;
	add.s32 	%r560, %r557, %r554;
	min.s32 	%r561, %r560, %r549;
	ld.shared.u32 	%r562, [%r43+172];
	ld.shared.u32 	%r563, [%r46+11180];
	add.s32 	%r564, %r563, %r562;
	min.s32 	%r565, %r564, %r553;
	ld.shared.u32 	%r566, [%r43+8492];
	add.s32 	%r567, %r563, %r566;
	min.s32 	%r568, %r567, %r556;
	ld.shared.u32 	%r569, [%r46+11308];
	add.s32 	%r570, %r569, %r562;
	min.s32 	%r571, %r570, %r559;
	add.s32 	%r572, %r569, %r566;
	min.s32 	%r573, %r572, %r561;
	ld.shared.u32 	%r574, [%r43+176];
	ld.shared.u32 	%r575, [%r46+11440];
	add.s32 	%r576, %r575, %r574;
	min.s32 	%r577, %r576, %r565;
	ld.shared.u32 	%r578, [%r43+8496];
	add.s32 	%r579, %r575, %r578;
	min.s32 	%r580, %r579, %r568;
	ld.shared.u32 	%r581, [%r46+11568];
	add.s32 	%r582, %r581, %r574;
	min.s32 	%r583, %r582, %r571;
	add.s32 	%r584, %r581, %r578;
	min.s32 	%r585, %r584, %r573;
	ld.shared.u32 	%r586, [%r43+180];
	ld.shared.u32 	%r587, [%r46+11700];
	add.s32 	%r588, %r587, %r586;
	min.s32 	%r589, %r588, %r577;
	ld.shared.u32 	%r590, [%r43+8500];
	add.s32 	%r591, %r587, %r590;
	min.s32 	%r592, %r591, %r580;
	ld.shared.u32 	%r593, [%r46+11828];
	add.s32 	%r594, %r593, %r586;
	min.s32 	%r595, %r594, %r583;
	add.s32 	%r596, %r593, %r590;
	min.s32 	%r597, %r596, %r585;
	ld.shared.u32 	%r598, [%r43+184];
	ld.shared.u32 	%r599, [%r46+11960];
	add.s32 	%r600, %r599, %r598;
	min.s32 	%r601, %r600, %r589;
	ld.shared.u32 	%r602, [%r43+8504];
	add.s32 	%r603, %r599, %r602;
	min.s32 	%r604, %r603, %r592;
	ld.shared.u32 	%r605, [%r46+12088];
	add.s32 	%r606, %r605, %r598;
	min.s32 	%r607, %r606, %r595;
	add.s32 	%r608, %r605, %r602;
	min.s32 	%r609, %r608, %r597;
	ld.shared.u32 	%r610, [%r43+188];
	ld.shared.u32 	%r611, [%r46+12220];
	add.s32 	%r612, %r611, %r610;
	min.s32 	%r613, %r612, %r601;
	ld.shared.u32 	%r614, [%r43+8508];
	add.s32 	%r615, %r611, %r614;
	min.s32 	%r616, %r615, %r604;
	ld.shared.u32 	%r617, [%r46+12348];
	add.s32 	%r618, %r617, %r610;
	min.s32 	%r619, %r618, %r607;
	add.s32 	%r620, %r617, %r614;
	min.s32 	%r621, %r620, %r609;
	ld.shared.u32 	%r622, [%r43+192];
	ld.shared.u32 	%r623, [%r46+12480];
	add.s32 	%r624, %r623, %r622;
	min.s32 	%r625, %r624, %r613;
	ld.shared.u32 	%r626, [%r43+8512];
	add.s32 	%r627, %r623, %r626;
	min.s32 	%r628, %r627, %r616;
	ld.shared.u32 	%r629, [%r46+12608];
	add.s32 	%r630, %r629, %r622;
	min.s32 	%r631, %r630, %r619;
	add.s32 	%r632, %r629, %r626;
	min.s32 	%r633, %r632, %r621;
	ld.shared.u32 	%r634, [%r43+196];
	ld.shared.u32 	%r635, [%r46+12740];
	add.s32 	%r636, %r635, %r634;
	min.s32 	%r637, %r636, %r625;
	ld.shared.u32 	%r638, [%r43+8516];
	add.s32 	%r639, %r635, %r638;
	min.s32 	%r640, %r639, %r628;
	ld.shared.u32 	%r641, [%r46+12868];
	add.s32 	%r642, %r641, %r634;
	min.s32 	%r643, %r642, %r631;
	add.s32 	%r644, %r641, %r638;
	min.s32 	%r645, %r644, %r633;
	ld.shared.u32 	%r646, [%r43+200];
	ld.shared.u32 	%r647, [%r46+13000];
	add.s32 	%r648, %r647, %r646;
	min.s32 	%r649, %r648, %r637;
	ld.shared.u32 	%r650, [%r43+8520];
	add.s32 	%r651, %r647, %r650;
	min.s32 	%r652, %r651, %r640;
	ld.shared.u32 	%r653, [%r46+13128];
	add.s32 	%r654, %r653, %r646;
	min.s32 	%r655, %r654, %r643;
	add.s32 	%r656, %r653, %r650;
	min.s32 	%r657, %r656, %r645;
	ld.shared.u32 	%r658, [%r43+204];
	ld.shared.u32 	%r659, [%r46+13260];
	add.s32 	%r660, %r659, %r658;
	min.s32 	%r661, %r660, %r649;
	ld.shared.u32 	%r662, [%r43+8524];
	add.s32 	%r663, %r659, %r662;
	min.s32 	%r664, %r663, %r652;
	ld.shared.u32 	%r665, [%r46+13388];
	add.s32 	%r666, %r665, %r658;
	min.s32 	%r667, %r666, %r655;
	add.s32 	%r668, %r665, %r662;
	min.s32 	%r669, %r668, %r657;
	ld.shared.u32 	%r670, [%r43+208];
	ld.shared.u32 	%r671, [%r46+13520];
	add.s32 	%r672, %r671, %r670;
	min.s32 	%r673, %r672, %r661;
	ld.shared.u32 	%r674, [%r43+8528];
	add.s32 	%r675, %r671, %r674;
	min.s32 	%r676, %r675, %r664;
	ld.shared.u32 	%r677, [%r46+13648];
	add.s32 	%r678, %r677, %r670;
	min.s32 	%r679, %r678, %r667;
	add.s32 	%r680, %r677, %r674;
	min.s32 	%r681, %r680, %r669;
	ld.shared.u32 	%r682, [%r43+212];
	ld.shared.u32 	%r683, [%r46+13780];
	add.s32 	%r684, %r683, %r682;
	min.s32 	%r685, %r684, %r673;
	ld.shared.u32 	%r686, [%r43+8532];
	add.s32 	%r687, %r683, %r686;
	min.s32 	%r688, %r687, %r676;
	ld.shared.u32 	%r689, [%r46+13908];
	add.s32 	%r690, %r689, %r682;
	min.s32 	%r691, %r690, %r679;
	add.s32 	%r692, %r689, %r686;
	min.s32 	%r693, %r692, %r681;
	ld.shared.u32 	%r694, [%r43+216];
	ld.shared.u32 	%r695, [%r46+14040];
	add.s32 	%r696, %r695, %r694;
	min.s32 	%r697, %r696, %r685;
	ld.shared.u32 	%r698, [%r43+8536];
	add.s32 	%r699, %r695, %r698;
	min.s32 	%r700, %r699, %r688;
	ld.shared.u32 	%r701, [%r46+14168];
	add.s32 	%r702, %r701, %r694;
	min.s32 	%r703, %r702, %r691;
	add.s32 	%r704, %r701, %r698;
	min.s32 	%r705, %r704, %r693;
	ld.shared.u32 	%r706, [%r43+220];
	ld.shared.u32 	%r707, [%r46+14300];
	add.s32 	%r708, %r707, %r706;
	min.s32 	%r709, %r708, %r697;
	ld.shared.u32 	%r710, [%r43+8540];
	add.s32 	%r711, %r707, %r710;
	min.s32 	%r712, %r711, %r700;
	ld.shared.u32 	%r713, [%r46+14428];
	add.s32 	%r714, %r713, %r706;
	min.s32 	%r715, %r714, %r703;
	add.s32 	%r716, %r713, %r710;
	min.s32 	%r717, %r716, %r705;
	ld.shared.u32 	%r718, [%r43+224];
	ld.shared.u32 	%r719, [%r46+14560];
	add.s32 	%r720, %r719, %r718;
	min.s32 	%r721, %r720, %r709;
	ld.shared.u32 	%r722, [%r43+8544];
	add.s32 	%r723, %r719, %r722;
	min.s32 	%r724, %r723, %r712;
	ld.shared.u32 	%r725, [%r46+14688];
	add.s32 	%r726, %r725, %r718;
	min.s32 	%r727, %r726, %r715;
	add.s32 	%r728, %r725, %r722;
	min.s32 	%r729, %r728, %r717;
	ld.shared.u32 	%r730, [%r43+228];
	ld.shared.u32 	%r731, [%r46+14820];
	add.s32 	%r732, %r731, %r730;
	min.s32 	%r733, %r732, %r721;
	ld.shared.u32 	%r734, [%r43+8548];
	add.s32 	%r735, %r731, %r734;
	min.s32 	%r736, %r735, %r724;
	ld.shared.u32 	%r737, [%r46+14948];
	add.s32 	%r738, %r737, %r730;
	min.s32 	%r739, %r738, %r727;
	add.s32 	%r740, %r737, %r734;
	min.s32 	%r741, %r740, %r729;
	ld.shared.u32 	%r742, [%r43+232];
	ld.shared.u32 	%r743, [%r46+15080];
	add.s32 	%r744, %r743, %r742;
	min.s32 	%r745, %r744, %r733;
	ld.shared.u32 	%r746, [%r43+8552];
	add.s32 	%r747, %r743, %r746;
	min.s32 	%r748, %r747, %r736;
	ld.shared.u32 	%r749, [%r46+15208];
	add.s32 	%r750, %r749, %r742;
	min.s32 	%r751, %r750, %r739;
	add.s32 	%r752, %r749, %r746;
	min.s32 	%r753, %r752, %r741;
	ld.shared.u32 	%r754, [%r43+236];
	ld.shared.u32 	%r755, [%r46+15340];
	add.s32 	%r756, %r755, %r754;
	min.s32 	%r757, %r756, %r745;
	ld.shared.u32 	%r758, [%r43+8556];
	add.s32 	%r759, %r755, %r758;
	min.s32 	%r760, %r759, %r748;
	ld.shared.u32 	%r761, [%r46+15468];
	add.s32 	%r762, %r761, %r754;
	min.s32 	%r763, %r762, %r751;
	add.s32 	%r764, %r761, %r758;
	min.s32 	%r765, %r764, %r753;
	ld.shared.u32 	%r766, [%r43+240];
	ld.shared.u32 	%r767, [%r46+15600];
	add.s32 	%r768, %r767, %r766;
	min.s32 	%r769, %r768, %r757;
	ld.shared.u32 	%r770, [%r43+8560];
	add.s32 	%r771, %r767, %r770;
	min.s32 	%r772, %r771, %r760;
	ld.shared.u32 	%r773, [%r46+15728];
	add.s32 	%r774, %r773, %r766;
	min.s32 	%r775, %r774, %r763;
	add.s32 	%r776, %r773, %r770;
	min.s32 	%r777, %r776, %r765;
	ld.shared.u32 	%r778, [%r43+244];
	ld.shared.u32 	%r779, [%r46+15860];
	add.s32 	%r780, %r779, %r778;
	min.s32 	%r781, %r780, %r769;
	ld.shared.u32 	%r782, [%r43+8564];
	add.s32 	%r783, %r779, %r782;
	min.s32 	%r784, %r783, %r772;
	ld.shared.u32 	%r785, [%r46+15988];
	add.s32 	%r786, %r785, %r778;
	min.s32 	%r787, %r786, %r775;
	add.s32 	%r788, %r785, %r782;
	min.s32 	%r789, %r788, %r777;
	ld.shared.u32 	%r790, [%r43+248];
	ld.shared.u32 	%r791, [%r46+16120];
	add.s32 	%r792, %r791, %r790;
	min.s32 	%r793, %r792, %r781;
	ld.shared.u32 	%r794, [%r43+8568];
	add.s32 	%r795, %r791, %r794;
	min.s32 	%r796, %r795, %r784;
	ld.shared.u32 	%r797, [%r46+16248];
	add.s32 	%r798, %r797, %r790;
	min.s32 	%r799, %r798, %r787;
	add.s32 	%r800, %r797, %r794;
	min.s32 	%r801, %r800, %r789;
	ld.shared.u32 	%r802, [%r43+252];
	ld.shared.u32 	%r803, [%r46+16380];
	add.s32 	%r804, %r803, %r802;
	min.s32 	%r805, %r804, %r793;
	ld.shared.u32 	%r806, [%r43+8572];
	add.s32 	%r807, %r803, %r806;
	min.s32 	%r808, %r807, %r796;
	ld.shared.u32 	%r809, [%r46+16508];
	add.s32 	%r810, %r809, %r802;
	min.s32 	%r811, %r810, %r799;
	add.s32 	%r812, %r809, %r806;
	min.s32 	%r813, %r812, %r801;
	st.global.u32 	[%rd12], %r805;
	st.global.u32 	[%rd14], %r808;
	st.global.u32 	[%rd12+128], %r811;
	st.global.u32 	[%rd14+128], %r813;
$L__BB2_2:
	ret;

}


// ===== COMPILED SASS (sm_100) =====

	.target	sm_100

	.elftype	@"ET_EXEC"


//--------------------- .note.nv.tkinfo           --------------------------
	.section	.note.nv.tkinfo,"",@"SHT_NOTE"
	.sectionflags	@"SHF_NOTE_NV_TKINFO"
	.tkinfo
        /*0018*/ 	.word	0x00000002
        /*0030*/ 	.string	""
        /*0030*/ 	.string	"ptxas"
        /*0030*/ 	.string	"Cuda compilation tools, release 13.0, V13.0.88"
        /*0030*/ 	.string	"Build cuda_13.0.r13.0/compiler.36424714_0"
        /*0030*/ 	.string	"-arch sm_100 -m 64 "



//--------------------- .note.nv.cuinfo           --------------------------
	.section	.note.nv.cuinfo,"",@"SHT_NOTE"
	.sectionflags	@"SHF_NOTE_NV_CUINFO"
        /*0018*/ 	.short	0x0002
        /*001a*/ 	.short	0x0064
        /*001c*/ 	.short	0x0082
	.zero		2


//--------------------- .nv.info                  --------------------------
	.section	.nv.info,"",@"SHT_CUDA_INFO"
	.align	4


	//----- nvinfo : EIATTR_REGCOUNT
	.align		4
        /*0000*/ 	.byte	0x04, 0x2f
        /*0002*/ 	.short	(.L_1 - .L_0)
	.align		4
.L_0:
        /*0004*/ 	.word	index@(_Z4cal1iPii)
        /*0008*/ 	.word	0x00000016


	//----- nvinfo : EIATTR_FRAME_SIZE
	.align		4
.L_1:
        /*000c*/ 	.byte	0x04, 0x11
        /*000e*/ 	.short	(.L_3 - .L_2)
	.align		4
.L_2:
        /*0010*/ 	.word	index@(_Z4cal1iPii)
        /*0014*/ 	.word	0x00000000


	//----- nvinfo : EIATTR_REGCOUNT
	.align		4
.L_3:
        /*0018*/ 	.byte	0x04, 0x2f
        /*001a*/ 	.short	(.L_5 - .L_4)
	.align		4
.L_4:
        /*001c*/ 	.word	index@(_Z4cal2iPii)
        /*0020*/ 	.word	0x00000020


	//----- nvinfo : EIATTR_FRAME_SIZE
	.align		4
.L_5:
        /*0024*/ 	.byte	0x04, 0x11
        /*0026*/ 	.short	(.L_7 - .L_6)
	.align		4
.L_6:
        /*0028*/ 	.word	index@(_Z4cal2iPii)
        /*002c*/ 	.word	0x00000000


	//----- nvinfo : EIATTR_REGCOUNT
	.align		4
.L_7:
        /*0030*/ 	.byte	0x04, 0x2f
        /*0032*/ 	.short	(.L_9 - .L_8)
	.align		4
.L_8:
        /*0034*/ 	.word	index@(_Z4cal3iPii)
        /*0038*/ 	.word	0x0000001f


	//----- nvinfo : EIATTR_FRAME_SIZE
	.align		4
.L_9:
        /*003c*/ 	.byte	0x04, 0x11
        /*003e*/ 	.short	(.L_11 - .L_10)
	.align		4
.L_10:
        /*0040*/ 	.word	index@(_Z4cal3iPii)
        /*0044*/ 	.word	0x00000000


	//----- nvinfo : EIATTR_MIN_STACK_SIZE
	.align		4
.L_11:
        /*0048*/ 	.byte	0x04, 0x12
        /*004a*/ 	.short	(.L_13 - .L_12)
	.align		4
.L_12:
        /*004c*/ 	.word	index@(_Z4cal3iPii)
        /*0050*/ 	.word	0x00000000


	//----- nvinfo : EIATTR_MIN_STACK_SIZE
	.align		4
.L_13:
        /*0054*/ 	.byte	0x04, 0x12
        /*0056*/ 	.short	(.L_15 - .L_14)
	.align		4
.L_14:
        /*0058*/ 	.word	index@(_Z4cal2iPii)
        /*005c*/ 	.word	0x00000000


	//----- nvinfo : EIATTR_MIN_STACK_SIZE
	.align		4
.L_15:
        /*0060*/ 	.byte	0x04, 0x12
        /*0062*/ 	.short	(.L_17 - .L_16)
	.align		4
.L_16:
        /*0064*/ 	.word	index@(_Z4cal1iPii)
        /*0068*/ 	.word	0x00000000
.L_17:


//--------------------- .nv.compat                --------------------------
	.section	.nv.compat,"",@"SHT_CUDA_COMPAT_INFO"
	.align	4
        /*0000*/ 	.byte	0x02, 0x09, 0x00, 0x00, 0x02, 0x02, 0x01, 0x00, 0x02, 0x05, 0x05, 0x00, 0x03, 0x07, 0x01, 0x01
        /*0010*/ 	.byte	0x02, 0x03, 0x00, 0x00, 0x02, 0x06, 0x01, 0x00, 0x04, 0x0b, 0x08, 0x00, 0x09, 0x00, 0x00, 0x00
        /*0020*/ 	.byte	0x00, 0x00, 0x00, 0x00


//--------------------- .nv.info._Z4cal3iPii      --------------------------
	.section	.nv.info._Z4cal3iPii,"",@"SHT_CUDA_INFO"
	.sectionflags	@""
	.align	4


	//----- nvinfo : EIATTR_CUDA_API_VERSION
	.align		4
        /*0000*/ 	.byte	0x04, 0x37
        /*0002*/ 	.short	(.L_19 - .L_18)
.L_18:
        /*0004*/ 	.word	0x00000082


	//----- nvinfo : EIATTR_KPARAM_INFO
	.align		4
.L_19:
        /*0008*/ 	.byte	0x04, 0x17
        /*000a*/ 	.short	(.L_21 - .L_20)
.L_20:
        /*000c*/ 	.word	0x00000000
        /*0010*/ 	.short	0x0002
        /*0012*/ 	.short	0x0010
        /*0014*/ 	.byte	0x00, 0xf0, 0x11, 0x00


	//----- nvinfo : EIATTR_KPARAM_INFO
	.align		4
.L_21:
        /*0018*/ 	.byte	0x04, 0x17
        /*001a*/ 	.short	(.L_23 - .L_22)
.L_22:
        /*001c*/ 	.word	0x00000000
        /*0020*/ 	.short	0x0001
        /*0022*/ 	.short	0x0008
        /*0024*/ 	.byte	0x00, 0xf5, 0x21, 0x00


	//----- nvinfo : EIATTR_KPARAM_INFO
	.align		4
.L_23:
        /*0028*/ 	.byte	0x04, 0x17
        /*002a*/ 	.short	(.L_25 - .L_24)
.L_24:
        /*002c*/ 	.word	0x00000000
        /*0030*/ 	.short	0x0000
        /*0032*/ 	.short	0x0000
        /*0034*/ 	.byte	0x00, 0xf0, 0x11, 0x00


	//----- nvinfo : EIATTR_SPARSE_MMA_MASK
	.align		4
.L_25:
        /*0038*/ 	.byte	0x03, 0x50
        /*003a*/ 	.short	0x0000


	//----- nvinfo : EIATTR_MAXREG_COUNT
	.align		4
        /*003c*/ 	.byte	0x03, 0x1b
        /*003e*/ 	.short	0x00ff


	//----- nvinfo : EIATTR_NUM_BARRIERS
	.align		4
        /*0040*/ 	.byte	0x02, 0x4c
        /*0042*/ 	.byte	0x01
	.zero		1


	//----- nvinfo : EIATTR_MERCURY_ISA_VERSION
	.align		4
        /*0044*/ 	.byte	0x03, 0x5f
        /*0046*/ 	.short	0x0101


	//----- nvinfo : EIATTR_VRC_CTA_INIT_COUNT
	.align		4
        /*0048*/ 	.byte	0x02, 0x4a
	.zero		1
	.zero		1


	//----- nvinfo : EIATTR_EXIT_INSTR_OFFSETS
	.align		4
        /*004c*/ 	.byte	0x04, 0x1c
        /*004e*/ 	.short	(.L_27 - .L_26)


	//   ....[0]....
.L_26:
        /*0050*/ 	.word	0x00000060


	//   ....[1]....
        /*0054*/ 	.word	0x00002410


	//----- nvinfo : EIATTR_CBANK_PARAM_SIZE
	.align		4
.L_27:
        /*0058*/ 	.byte	0x03, 0x19
        /*005a*/ 	.short	0x0014


	//----- nvinfo : EIATTR_PARAM_CBANK
	.align		4
        /*005c*/ 	.byte	0x04, 0x0a
        /*005e*/ 	.short	(.L_29 - .L_28)
	.align		4
.L_28:
        /*0060*/ 	.word	index@(.nv.constant0._Z4cal3iPii)
        /*0064*/ 	.short	0x0380
        /*0066*/ 	.short	0x0014


	//----- nvinfo : EIATTR_SW_WAR
	.align		4
.L_29:
        /*0068*/ 	.byte	0x04, 0x36
        /*006a*/ 	.short	(.L_31 - .L_30)
.L_30:
        /*006c*/ 	.word	0x00000008
.L_31:


//--------------------- .nv.info._Z4cal2iPii      --------------------------
	.section	.nv.info._Z4cal2iPii,"",@"SHT_CUDA_INFO"
	.sectionflags	@""
	.align	4


	//----- nvinfo : EIATTR_CUDA_API_VERSION
	.align		4
        /*0000*/ 	.byte	0x04, 0x37
        /*0002*/ 	.short	(.L_33 - .L_32)
.L_32:
        /*0004*/ 	.word	0x00000082


	//----- nvinfo : EIATTR_KPARAM_INFO
	.align		4
.L_33:
        /*0008*/ 	.byte	0x04, 0x17
        /*000a*/ 	.short	(.L_35 - .L_34)
.L_34:
        /*000c*/ 	.word	0x00000000
        /*0010*/ 	.short	0x0002
        /*0012*/ 	.short	0x0010
        /*0014*/ 	.byte	0x00, 0xf0, 0x11, 0x00


	//----- nvinfo : EIATTR_KPARAM_INFO
	.align		4
.L_35:
        /*0018*/ 	.byte	0x04, 0x17
        /*001a*/ 	.short	(.L_37 - .L_36)
.L_36:
        /*001c*/ 	.word	0x00000000
        /*0020*/ 	.short	0x0001
        /*0022*/ 	.short	0x0008
        /*0024*/ 	.byte	0x00, 0xf5, 0x21, 0x00


	//----- nvinfo : EIATTR_KPARAM_INFO
	.align		4
.L_37:
        /*0028*/ 	.byte	0x04, 0x17
        /*002a*/ 	.short	(.L_39 - .L_38)
.L_38:
        /*002c*/ 	.word	0x00000000
        /*0030*/ 	.short	0x0000
        /*0032*/ 	.short	0x0000
        /*0034*/ 	.byte	0x00, 0xf0, 0x11, 0x00


	//----- nvinfo : EIATTR_SPARSE_MMA_MASK
	.align		4
.L_39:
        /*0038*/ 	.byte	0x03, 0x50
        /*003a*/ 	.short	0x0000


	//----- nvinfo : EIATTR_MAXREG_COUNT
	.align		4
        /*003c*/ 	.byte	0x03, 0x1b
        /*003e*/ 	.short	0x00ff


	//----- nvinfo : EIATTR_NUM_BARRIERS
	.align		4
        /*0040*/ 	.byte	0x02, 0x4c
        /*0042*/ 	.byte	0x01
	.zero		1


	//----- nvinfo : EIATTR_MERCURY_ISA_VERSION
	.align		4
        /*0044*/ 	.byte	0x03, 0x5f
        /*0046*/ 	.short	0x0101


	//----- nvinfo : EIATTR_VRC_CTA_INIT_COUNT
	.align		4
        /*0048*/ 	.byte	0x02, 0x4a
	.zero		1
	.zero		1


	//----- nvinfo : EIATTR_EXIT_INSTR_OFFSETS
	.align		4
        /*004c*/ 	.byte	0x04, 0x1c
        /*004e*/ 	.short	(.L_41 - .L_40)


	//   ....[0]....
.L_40:
        /*0050*/ 	.word	0x00000040


	//   ....[1]....
        /*0054*/ 	.word	0x00000960


	//----- nvinfo : EIATTR_CBANK_PARAM_SIZE
	.align		4
.L_41:
        /*0058*/ 	.byte	0x03, 0x19
        /*005a*/ 	.short	0x0014


	//----- nvinfo : EIATTR_PARAM_CBANK
	.align		4
        /*005c*/ 	.byte	0x04, 0x0a
        /*005e*/ 	.short	(.L_43 - .L_42)
	.align		4
.L_42:
        /*0060*/ 	.word	index@(.nv.constant0._Z4cal2iPii)
        /*0064*/ 	.short	0x0380
        /*0066*/ 	.short	0x0014


	//----- nvinfo : EIATTR_SW_WAR
	.align		4
.L_43:
        /*0068*/ 	.byte	0x04, 0x36
        /*006a*/ 	.short	(.L_45 - .L_44)
.L_44:
        /*006c*/ 	.word	0x00000008
.L_45:


//--------------------- .nv.info._Z4cal1iPii      --------------------------
	.section	.nv.info._Z4cal1iPii,"",@"SHT_CUDA_INFO"
	.sectionflags	@""
	.align	4


	//----- nvinfo : EIATTR_CUDA_API_VERSION
	.align		4
        /*0000*/ 	.byte	0x04, 0x37
        /*0002*/ 	.short	(.L_47 - .L_46)
.L_46:
        /*0004*/ 	.word	0x00000082


	//----- nvinfo : EIATTR_KPARAM_INFO
	.align		4
.L_47:
        /*0008*/ 	.byte	0x04, 0x17
        /*000a*/ 	.short	(.L_49 - .L_48)
.L_48:
        /*000c*/ 	.word	0x00000000
        /*0010*/ 	.short	0x0002
        /*0012*/ 	.short	0x0010
        /*0014*/ 	.byte	0x00, 0xf0, 0x11, 0x00


	//----- nvinfo : EIATTR_KPARAM_INFO
	.align		4
.L_49:
        /*0018*/ 	.byte	0x04, 0x17
        /*001a*/ 	.short	(.L_51 - .L_50)
.L_50:
        /*001c*/ 	.word	0x00000000
        /*0020*/ 	.short	0x0001
        /*0022*/ 	.short	0x0008
        /*0024*/ 	.byte	0x00, 0xf5, 0x21, 0x00


	//----- nvinfo : EIATTR_KPARAM_INFO
	.align		4
.L_51:
        /*0028*/ 	.byte	0x04, 0x17
        /*002a*/ 	.short	(.L_53 - .L_52)
.L_52:
        /*002c*/ 	.word	0x00000000
        /*0030*/ 	.short	0x0000
        /*0032*/ 	.short	0x0000
        /*0034*/ 	.byte	0x00, 0xf0, 0x11, 0x00


	//----- nvinfo : EIATTR_SPARSE_MMA_MASK
	.align		4
.L_53:
        /*0038*/ 	.byte	0x03, 0x50
        /*003a*/ 	.short	0x0000


	//----- nvinfo : EIATTR_MAXREG_COUNT
	.align		4
        /*003c*/ 	.byte	0x03, 0x1b
        /*003e*/ 	.short	0x00ff


	//----- nvinfo : EIATTR_NUM_BARRIERS
	.align		4
        /*0040*/ 	.byte	0x02, 0x4c
        /*0042*/ 	.byte	0x01
	.zero		1


	//----- nvinfo : EIATTR_MERCURY_ISA_VERSION
	.align		4
        /*0044*/ 	.byte	0x03, 0x5f
        /*0046*/ 	.short	0x0101


	//----- nvinfo : EIATTR_VRC_CTA_INIT_COUNT
	.align		4
        /*0048*/ 	.byte	0x02, 0x4a
	.zero		1
	.zero		1


	//----- nvinfo : EIATTR_EXIT_INSTR_OFFSETS
	.align		4
        /*004c*/ 	.byte	0x04, 0x1c
        /*004e*/ 	.short	(.L_55 - .L_54)


	//   ....[0]....
.L_54:
        /*0050*/ 	.word	0x00006650


	//----- nvinfo : EIATTR_CBANK_PARAM_SIZE
	.align		4
.L_55:
        /*0054*/ 	.byte	0x03, 0x19
        /*0056*/ 	.short	0x0014


	//----- nvinfo : EIATTR_PARAM_CBANK
	.align		4
        /*0058*/ 	.byte	0x04, 0x0a
        /*005a*/ 	.short	(.L_57 - .L_56)
	.align		4
.L_56:
        /*005c*/ 	.word	index@(.nv.constant0._Z4cal1iPii)
        /*0060*/ 	.short	0x0380
        /*0062*/ 	.short	0x0014


	//----- nvinfo : EIATTR_SW_WAR
	.align		4
.L_57:
        /*0064*/ 	.byte	0x04, 0x36
        /*0066*/ 	.short	(.L_59 - .L_58)
.L_58:
        /*0068*/ 	.word	0x00000008
.L_59:


//--------------------- .nv.callgraph             --------------------------
	.section	.nv.callgraph,"",@"SHT_CUDA_CALLGRAPH"
	.align	4
	.sectionentsize	8
	.align		4
        /*0000*/ 	.word	0x00000000
	.align		4
        /*0004*/ 	.word	0xffffffff
	.align		4
        /*0008*/ 	.word	0x00000000
	.align		4
        /*000c*/ 	.word	0xfffffffe
	.align		4
        /*0010*/ 	.word	0x00000000
	.align		4
        /*0014*/ 	.word	0xfffffffd
	.align		4
        /*0018*/ 	.word	0x00000000
	.align		4
        /*001c*/ 	.word	0xfffffffc


//--------------------- .text._Z4cal3iPii         --------------------------
	.section	.text._Z4cal3iPii,"ax",@progbits
	.align	128
        .global         _Z4cal3iPii
        .type           _Z4cal3iPii,@function
        .size           _Z4cal3iPii,(.L_x_4 - _Z4cal3iPii)
        .other          _Z4cal3iPii,@"STO_CUDA_ENTRY STV_DEFAULT"
_Z4cal3iPii:
.text._Z4cal3iPii:
[----:B------:R-:W-:Y:S01]  /*0000*/  LDC R1, c[0x0][0x37c] ;  /* 0x0000df00ff017b82 */ /* 0x000fe20000000800 */
[----:B------:R-:W0:Y:S07]  /*0010*/  S2R R2, SR_CTAID.Y ;  /* 0x0000000000027919 */ /* 0x000e2e0000002600 */
[----:B------:R-:W0:Y:S01]  /*0020*/  LDC R7, c[0x0][0x380] ;  /* 0x0000e000ff077b82 */ /* 0x000e220000000800 */
[----:B------:R-:W1:Y:S01]  /*0030*/  S2R R3, SR_CTAID.X ;  /* 0x0000000000037919 */ /* 0x000e620000002500 */
[----:B0-----:R-:W-:-:S04]  /*0040*/  ISETP.NE.AND P0, PT, R2, R7, PT ;  /* 0x000000070200720c */ /* 0x001fc80003f05270 */
[----:B-1----:R-:W-:-:S13]  /*0050*/  ISETP.EQ.OR P0, PT, R3, R7, !P0 ;  /* 0x000000070300720c */ /* 0x002fda0004702670 */
[----:B------:R-:W-:Y:S05]  /*0060*/  @P0 EXIT ;  /* 0x000000000000094d */ /* 0x000fea0003800000 */
[----:B------:R-:W0:Y:S01]  /*0070*/  S2R R9, SR_TID.Y ;  /* 0x0000000000097919 */ /* 0x000e220000002200 */
[----:B------:R-:W1:Y:S01]  /*0080*/  LDC R6, c[0x0][0x390] ;  /* 0x0000e400ff067b82 */ /* 0x000e620000000800 */
[----:B------:R-:W2:Y:S01]  /*0090*/  LDCU.64 UR4, c[0x0][0x358] ;  /* 0x00006b00ff0477ac */ /* 0x000ea20008000a00 */
[----:B------:R-:W3:Y:S06]  /*00a0*/  S2R R0, SR_TID.X ;  /* 0x0000000000007919 */ /* 0x000eec0000002100 */
[----:B------:R-:W4:Y:S01]  /*00b0*/  LDC.64 R4, c[0x0][0x388] ;  /* 0x0000e200ff047b82 */ /* 0x000f220000000a00 */
[----:B0-----:R-:W-:-:S02]  /*00c0*/  IMAD R2, R2, 0x40, R9 ;  /* 0x0000004002027824 */ /* 0x001fc400078e0209 */
[--C-:B---3--:R-:W-:Y:S02]  /*00d0*/  IMAD R10, R3, 0x40, R0.reuse ;  /* 0x00000040030a7824 */ /* 0x108fe400078e0200 */
[-C--:B-1----:R-:W-:Y:S02]  /*00e0*/  IMAD R11, R2, R6.reuse, RZ ;  /* 0x00000006020b7224 */ /* 0x082fe400078e02ff */
[C---:B------:R-:W-:Y:S02]  /*00f0*/  IMAD R3, R7.reuse, 0x40, R0 ;  /* 0x0000004007037824 */ /* 0x040fe400078e0200 */
[----:B------:R-:W-:Y:S02]  /*0100*/  IMAD R7, R7, 0x40, R9 ;  /* 0x0000004007077824 */ /* 0x000fe400078e0209 */
[----:B------:R-:W-:Y:S02]  /*0110*/  IMAD R13, R6, 0x20, R11 ;  /* 0x00000020060d7824 */ /* 0x000fe400078e020b */
[----:B------:R-:W-:-:S02]  /*0120*/  IMAD R7, R7, R6, R10 ;  /* 0x0000000607077224 */ /* 0x000fc400078e020a */
[----:B------:R-:W-:Y:S02]  /*0130*/  IMAD R23, R2, R6, R3 ;  /* 0x0000000602177224 */ /* 0x000fe400078e0203 */
[----:B------:R-:W-:Y:S02]  /*0140*/  IMAD.IADD R17, R3, 0x1, R13 ;  /* 0x0000000103117824 */ /* 0x000fe400078e020d */
[----:B------:R-:W-:Y:S02]  /*0150*/  IMAD R15, R6, 0x20, R7 ;  /* 0x00000020060f7824 */ /* 0x000fe400078e0207 */
[----:B----4-:R-:W-:-:S04]  /*0160*/  IMAD.WIDE R22, R23, 0x4, R4 ;  /* 0x0000000417167825 */ /* 0x010fc800078e0204 */
[--C-:B------:R-:W-:Y:S01]  /*0170*/  IMAD.WIDE R16, R17, 0x4, R4.reuse ;  /* 0x0000000411107825 */ /* 0x100fe200078e0204 */
[----:B--2---:R-:W2:Y:S03]  /*0180*/  LDG.E R8, desc[UR4][R22.64] ;  /* 0x0000000416087981 */ /* 0x004ea6000c1e1900 */
[--C-:B------:R-:W-:Y:S01]  /*0190*/  IMAD.WIDE R2, R7, 0x4, R4.reuse ;  /* 0x0000000407027825 */ /* 0x100fe200078e0204 */
[----:B------:R0:W3:Y:S03]  /*01a0*/  LDG.E R14, desc[UR4][R22.64+0x80] ;  /* 0x00008004160e7981 */ /* 0x0000e6000c1e1900 */
[----:B------:R-:W-:Y:S01]  /*01b0*/  IMAD.WIDE R6, R15, 0x4, R4 ;  /* 0x000000040f067825 */ /* 0x000fe200078e0204 */
[----:B------:R-:W4:Y:S04]  /*01c0*/  LDG.E R12, desc[UR4][R16.64] ;  /* 0x00000004100c7981 */ /* 0x000f28000c1e1900 */
[----:B------:R1:W5:Y:S04]  /*01d0*/  LDG.E R18, desc[UR4][R16.64+0x80] ;  /* 0x0000800410127981 */ /* 0x000368000c1e1900 */
[----:B------:R-:W5:Y:S04]  /*01e0*/  LDG.E R15, desc[UR4][R2.64] ;  /* 0x00000004020f7981 */ /* 0x000f68000c1e1900 */
[----:B------:R1:W5:Y:S04]  /*01f0*/  LDG.E R21, desc[UR4][R2.64+0x80] ;  /* 0x0000800402157981 */ /* 0x000368000c1e1900 */
[----:B------:R-:W5:Y:S04]  /*0200*/  LDG.E R19, desc[UR4][R6.64] ;  /* 0x0000000406137981 */ /* 0x000f68000c1e1900 */
[----:B------:R-:W5:Y:S01]  /*0210*/  LDG.E R25, desc[UR4][R6.64+0x80] ;  /* 0x0000800406197981 */ /* 0x000f62000c1e1900 */
[----:B------:R-:W1:Y:S01]  /*0220*/  S2R R27, SR_CgaCtaId ;  /* 0x00000000001b7919 */ /* 0x000e620000008800 */
[----:B------:R-:W-:-:S05]  /*0230*/  MOV R20, 0x400 ;  /* 0x0000040000147802 */ /* 0x000fca0000000f00 */
[----:B------:R-:W-:Y:S02]  /*0240*/  VIADD R24, R20, 0x4100 ;  /* 0x0000410014187836 */ /* 0x000fe40000000000 */
[----:B0-----:R-:W-:Y:S02]  /*0250*/  IMAD R23, R9, 0x41, R0 ;  /* 0x0000004109177824 */ /* 0x001fe400078e0200 */
[----:B-1----:R-:W-:Y:S01]  /*0260*/  IMAD.IADD R17, R10, 0x1, R13 ;  /* 0x000000010a117824 */ /* 0x002fe200078e020d */
[C---:B------:R-:W-:Y:S02]  /*0270*/  LEA R20, R27.reuse, R20, 0x18 ;  /* 0x000000141b147211 */ /* 0x040fe400078ec0ff */
[----:B------:R-:W-:-:S03]  /*0280*/  LEA R24, R27, R24, 0x18 ;  /* 0x000000181b187211 */ /* 0x000fc600078ec0ff */
[C---:B------:R-:W-:Y:S02]  /*0290*/  IMAD R13, R23.reuse, 0x4, R20 ;  /* 0x00000004170d7824 */ /* 0x040fe400078e0214 */
[----:B------:R-:W-:Y:S02]  /*02a0*/  IMAD R16, R23, 0x4, R24 ;  /* 0x0000000417107824 */ /* 0x000fe400078e0218 */
[----:B------:R-:W-:-:S04]  /*02b0*/  IMAD.IADD R11, R10, 0x1, R11 ;  /* 0x000000010a0b7824 */ /* 0x000fc800078e020b */
[----:B------:R-:W-:-:S04]  /*02c0*/  IMAD.WIDE R2, R11, 0x4, R4 ;  /* 0x000000040b027825 */ /* 0x000fc800078e0204 */
[----:B------:R-:W-:Y:S01]  /*02d0*/  IMAD.WIDE R4, R17, 0x4, R4 ;  /* 0x0000000411047825 */ /* 0x000fe200078e0204 */
[----:B--2---:R0:W-:Y:S04]  /*02e0*/  STS [R13], R8 ;  /* 0x000000080d007388 */ /* 0x0041e80000000800 */
[----:B---3--:R-:W-:Y:S04]  /*02f0*/  STS [R13+0x80], R14 ;  /* 0x0000800e0d007388 */ /* 0x008fe80000000800 */
[----:B----4-:R-:W-:Y:S04]  /*0300*/  STS [R13+0x2080], R12 ;  /* 0x0020800c0d007388 */ /* 0x010fe80000000800 */
[----:B-----5:R-:W-:Y:S04]  /*0310*/  STS [R13+0x2100], R18 ;  /* 0x002100120d007388 */ /* 0x020fe80000000800 */
[----:B------:R-:W-:Y:S04]  /*0320*/  STS [R16], R15 ;  /* 0x0000000f10007388 */ /* 0x000fe80000000800 */
[----:B------:R-:W-:Y:S04]  /*0330*/  STS [R16+0x80], R21 ;  /* 0x0000801510007388 */ /* 0x000fe80000000800 */
[----:B------:R-:W-:Y:S04]  /*0340*/  STS [R16+0x2080], R19 ;  /* 0x0020801310007388 */ /* 0x000fe80000000800 */
[----:B------:R-:W-:Y:S01]  /*0350*/  STS [R16+0x2100], R25 ;  /* 0x0021001910007388 */ /* 0x000fe20000000800 */
[----:B------:R-:W-:Y:S06]  /*0360*/  BAR.SYNC.DEFER_BLOCKING 0x0 ;  /* 0x0000000000007b1d */ /* 0x000fec0000010000 */
[----:B------:R-:W2:Y:S04]  /*0370*/  LDG.E R11, desc[UR4][R2.64] ;  /* 0x00000004020b7981 */ /* 0x000ea8000c1e1900 */
[----:B------:R-:W3:Y:S04]  /*0380*/  LDG.E R7, desc[UR4][R4.64] ;  /* 0x0000000404077981 */ /* 0x000ee8000c1e1900 */
[----:B------:R-:W4:Y:S04]  /*0390*/  LDG.E R10, desc[UR4][R2.64+0x80] ;  /* 0x00008004020a7981 */ /* 0x000f28000c1e1900 */
[----:B0-----:R-:W5:Y:S01]  /*03a0*/  LDG.E R8, desc[UR4][R4.64+0x80] ;  /* 0x0000800404087981 */ /* 0x001f62000c1e1900 */
[----:B------:R-:W-:-:S02]  /*03b0*/  IMAD R6, R9, 0x104, R20 ;  /* 0x0000010409067824 */ /* 0x000fc400078e0214 */
[----:B------:R-:W-:-:S03]  /*03c0*/  IMAD R0, R0, 0x4, R24 ;  /* 0x0000000400007824 */ /* 0x000fc600078e0218 */
[----:B------:R-:W-:Y:S04]  /*03d0*/  LDS R23, [R6] ;  /* 0x0000000006177984 */ /* 0x000fe80000000800 */
[----:B------:R-:W2:Y:S04]  /*03e0*/  LDS R24, [R0] ;  /* 0x0000000000187984 */ /* 0x000ea80000000800 */
[----:B------:R-:W3:Y:S04]  /*03f0*/  LDS R27, [R6+0x2080] ;  /* 0x00208000061b7984 */ /* 0x000ee80000000800 */
[----:B------:R-:W-:Y:S04]  /*0400*/  LDS R25, [R0+0x80] ;  /* 0x0000800000197984 */ /* 0x000fe80000000800 */
[----:B------:R-:W-:Y:S04]  /*0410*/  LDS R22, [R6+0x4] ;  /* 0x0000040006167984 */ /* 0x000fe80000000800 */
[----:B------:R-:W0:Y:S04]  /*0420*/  LDS R21, [R0+0x104] ;  /* 0x0001040000157984 */ /* 0x000e280000000800 */
[----:B------:R-:W1:Y:S04]  /*0430*/  LDS R20, [R6+0x2084] ;  /* 0x0020840006147984 */ /* 0x000e680000000800 */
[----:B------:R-:W1:Y:S04]  /*0440*/  LDS R19, [R0+0x184] ;  /* 0x0001840000137984 */ /* 0x000e680000000800 */
[----:B------:R-:W-:Y:S04]  /*0450*/  LDS R18, [R6+0x8] ;  /* 0x0000080006127984 */ /* 0x000fe80000000800 */
[----:B------:R-:W1:Y:S04]  /*0460*/  LDS R17, [R0+0x208] ;  /* 0x0002080000117984 */ /* 0x000e680000000800 */
[----:B------:R-:W1:Y:S04]  /*0470*/  LDS R16, [R6+0x2088] ;  /* 0x0020880006107984 */ /* 0x000e680000000800 */
[----:B------:R-:W1:Y:S04]  /*0480*/  LDS R15, [R0+0x288] ;  /* 0x00028800000f7984 */ /* 0x000e680000000800 */
[----:B------:R-:W-:Y:S04]  /*0490*/  LDS R14, [R6+0xc] ;  /* 0x00000c00060e7984 */ /* 0x000fe80000000800 */
[----:B------:R-:W1:Y:S04]  /*04a0*/  LDS R13, [R0+0x30c] ;  /* 0x00030c00000d7984 */ /* 0x000e680000000800 */
[----:B------:R-:W1:Y:S04]  /*04b0*/  LDS R12, [R6+0x208c] ;  /* 0x00208c00060c7984 */ /* 0x000e680000000800 */
[----:B------:R-:W1:Y:S04]  /*04c0*/  LDS R9, [R0+0x38c] ;  /* 0x00038c0000097984 */ /* 0x000e680000000800 */
[----:B------:R-:W-:Y:S04]  /*04d0*/  LDS R26, [R0+0x490] ;  /* 0x00049000001a7984 */ /* 0x000fe80000000800 */
[----:B------:R-:W-:Y:S01]  /*04e0*/  LDS R28, [R0+0x407c] ;  /* 0x00407c00001c7984 */ /* 0x000fe20000000800 */
[----:B--2---:R-:W-:-:S02]  /*04f0*/  VIADDMNMX R11, R24, R23, R11, PT ;  /* 0x00000017180b7246 */ /* 0x004fc4000380010b */
[----:B---3--:R-:W-:Y:S02]  /*0500*/  VIADDMNMX R7, R24, R27, R7, PT ;  /* 0x0000001b18077246 */ /* 0x008fe40003800107 */
[----:B0-----:R-:W-:Y:S01]  /*0510*/  VIADDMNMX R11, R21, R22, R11, PT ;  /* 0x00000016150b7246 */ /* 0x001fe2000380010b */
[----:B------:R-:W-:Y:S01]  /*0520*/  LDS R24, [R0+0x410] ;  /* 0x0004100000187984 */ /* 0x000fe20000000800 */
[C---:B----4-:R-:W-:Y:S02]  /*0530*/  VIADDMNMX R10, R25.reuse, R23, R10, PT ;  /* 0x00000017190a7246 */ /* 0x050fe4000380010a */
[----:B-----5:R-:W-:Y:S01]  /*0540*/  VIADDMNMX R8, R25, R27, R8, PT ;  /* 0x0000001b19087246 */ /* 0x020fe20003800108 */
[----:B------:R-:W0:Y:S01]  /*0550*/  LDS R23, [R6+0x10] ;  /* 0x0000100006177984 */ /* 0x000e220000000800 */
[----:B-1----:R-:W-:Y:S02]  /*0560*/  VIADDMNMX R7, R21, R20, R7, PT ;  /* 0x0000001415077246 */ /* 0x002fe40003800107 */
[C---:B------:R-:W-:Y:S01]  /*0570*/  VIADDMNMX R10, R19.reuse, R22, R10, PT ;  /* 0x00000016130a7246 */ /* 0x040fe2000380010a */
[----:B------:R-:W1:Y:S01]  /*0580*/  LDS R25, [R6+0x2090] ;  /* 0x0020900006197984 */ /* 0x000e620000000800 */
[----:B------:R-:W-:-:S02]  /*0590*/  VIADDMNMX R8, R19, R20, R8, PT ;  /* 0x0000001413087246 */ /* 0x000fc40003800108 */
[C---:B------:R-:W-:Y:S01]  /*05a0*/  VIADDMNMX R11, R17.reuse, R18, R11, PT ;  /* 0x00000012110b7246 */ /* 0x040fe2000380010b */
[----:B------:R-:W-:Y:S01]  /*05b0*/  LDS R21, [R6+0x14] ;  /* 0x0000140006157984 */ /* 0x000fe20000000800 */
[----:B------:R-:W-:Y:S02]  /*05c0*/  VIADDMNMX R17, R17, R16, R7, PT ;  /* 0x0000001011117246 */ /* 0x000fe40003800107 */
[C---:B------:R-:W-:Y:S01]  /*05d0*/  VIADDMNMX R10, R15.reuse, R18, R10, PT ;  /* 0x000000120f0a7246 */ /* 0x040fe2000380010a */
[----:B------:R-:W2:Y:S01]  /*05e0*/  LDS R20, [R0+0x514] ;  /* 0x0005140000147984 */ /* 0x000ea20000000800 */
[----:B------:R-:W-:-:S03]  /*05f0*/  VIADDMNMX R8, R15, R16, R8, PT ;  /* 0x000000100f087246 */ /* 0x000fc60003800108 */
[----:B------:R-:W3:Y:S01]  /*0600*/  LDS R18, [R0+0x594] ;  /* 0x0005940000127984 */ /* 0x000ee20000000800 */
[C---:B------:R-:W-:Y:S02]  /*0610*/  VIADDMNMX R7, R13.reuse, R14, R11, PT ;  /* 0x0000000e0d077246 */ /* 0x040fe4000380010b */
[-C--:B------:R-:W-:Y:S01]  /*0620*/  VIADDMNMX R13, R13, R12.reuse, R17, PT ;  /* 0x0000000c0d0d7246 */ /* 0x080fe20003800111 */
[----:B------:R-:W4:Y:S01]  /*0630*/  LDS R19, [R6+0x2094] ;  /* 0x0020940006137984 */ /* 0x000f220000000800 */
[----:B------:R-:W-:-:S03]  /*0640*/  VIADDMNMX R22, R9, R12, R8, PT ;  /* 0x0000000c09167246 */ /* 0x000fc60003800108 */
[----:B------:R-:W-:Y:S01]  /*0650*/  LDS R17, [R6+0x18] ;  /* 0x0000180006117984 */ /* 0x000fe20000000800 */
[----:B------:R-:W-:-:S03]  /*0660*/  VIADDMNMX R14, R9, R14, R10, PT ;  /* 0x0000000e090e7246 */ /* 0x000fc6000380010a */
[----:B------:R-:W5:Y:S04]  /*0670*/  LDS R16, [R0+0x618] ;  /* 0x0006180000107984 */ /* 0x000f680000000800 */
[----:B------:R-:W5:Y:S04]  /*0680*/  LDS R12, [R0+0x698] ;  /* 0x00069800000c7984 */ /* 0x000f680000000800 */
[----:B------:R-:W5:Y:S04]  /*0690*/  LDS R15, [R6+0x2098] ;  /* 0x00209800060f7984 */ /* 0x000f680000000800 */
[----:B------:R-:W-:Y:S04]  /*06a0*/  LDS R11, [R6+0x1c] ;  /* 0x00001c00060b7984 */ /* 0x000fe80000000800 */
[----:B------:R-:W5:Y:S04]  /*06b0*/  LDS R10, [R0+0x71c] ;  /* 0x00071c00000a7984 */ /* 0x000f680000000800 */
[----:B------:R-:W5:Y:S04]  /*06c0*/  LDS R8, [R0+0x79c] ;  /* 0x00079c0000087984 */ /* 0x000f680000000800 */
[----:B------:R-:W5:Y:S01]  /*06d0*/  LDS R9, [R6+0x209c] ;  /* 0x00209c0006097984 */ /* 0x000f620000000800 */
[----:B0-----:R-:W-:-:S02]  /*06e0*/  VIADDMNMX R7, R24, R23, R7, PT ;  /* 0x0000001718077246 */ /* 0x001fc40003800107 */
[----:B------:R-:W-:Y:S01]  /*06f0*/  VIADDMNMX R14, R26, R23, R14, PT ;  /* 0x000000171a0e7246 */ /* 0x000fe2000380010e */
[----:B------:R-:W-:Y:S01]  /*0700*/  LDS R27, [R0+0x3ffc] ;  /* 0x003ffc00001b7984 */ /* 0x000fe20000000800 */
[----:B-1----:R-:W-:Y:S02]  /*0710*/  VIADDMNMX R13, R24, R25, R13, PT ;  /* 0x00000019180d7246 */ /* 0x002fe4000380010d */
[-C--:B--2---:R-:W-:Y:S01]  /*0720*/  VIADDMNMX R7, R20, R21.reuse, R7, PT ;  /* 0x0000001514077246 */ /* 0x084fe20003800107 */
[----:B------:R-:W-:Y:S01]  /*0730*/  LDS R24, [R6+0x20] ;  /* 0x0000200006187984 */ /* 0x000fe20000000800 */
[----:B---3--:R-:W-:Y:S02]  /*0740*/  VIADDMNMX R14, R18, R21, R14, PT ;  /* 0x00000015120e7246 */ /* 0x008fe4000380010e */
[----:B------:R-:W-:Y:S01]  /*0750*/  VIADDMNMX R22, R26, R25, R22, PT ;  /* 0x000000191a167246 */ /* 0x000fe20003800116 */
[----:B------:R-:W0:Y:S01]  /*0760*/  LDS R23, [R0+0x820] ;  /* 0x0008200000177984 */ /* 0x000e220000000800 */
[----:B----4-:R-:W-:-:S03]  /*0770*/  VIADDMNMX R13, R20, R19, R13, PT ;  /* 0x00000013140d7246 */ /* 0x010fc6000380010d */
[----:B------:R-:W1:Y:S01]  /*0780*/  LDS R25, [R6+0x20a0] ;  /* 0x0020a00006197984 */ /* 0x000e620000000800 */
[----:B-----5:R-:W-:-:S03]  /*0790*/  VIADDMNMX R7, R16, R17, R7, PT ;  /* 0x0000001110077246 */ /* 0x020fc60003800107 */
[----:B------:R-:W2:Y:S01]  /*07a0*/  LDS R26, [R0+0x8a0] ;  /* 0x0008a000001a7984 */ /* 0x000ea20000000800 */
[----:B------:R-:W-:Y:S02]  /*07b0*/  VIADDMNMX R14, R12, R17, R14, PT ;  /* 0x000000110c0e7246 */ /* 0x000fe4000380010e */
[----:B------:R-:W-:Y:S01]  /*07c0*/  VIADDMNMX R22, R18, R19, R22, PT ;  /* 0x0000001312167246 */ /* 0x000fe20003800116 */
[----:B------:R-:W-:Y:S01]  /*07d0*/  LDS R21, [R6+0x24] ;  /* 0x0000240006157984 */ /* 0x000fe20000000800 */
[----:B------:R-:W-:-:S03]  /*07e0*/  VIADDMNMX R13, R16, R15, R13, PT ;  /* 0x0000000f100d7246 */ /* 0x000fc6000380010d */
[----:B------:R-:W3:Y:S01]  /*07f0*/  LDS R20, [R0+0x924] ;  /* 0x0009240000147984 */ /* 0x000ee20000000800 */
[----:B------:R-:W-:-:S03]  /*0800*/  VIADDMNMX R22, R12, R15, R22, PT ;  /* 0x0000000f0c167246 */ /* 0x000fc60003800116 */
[----:B------:R-:W4:Y:S01]  /*0810*/  LDS R19, [R6+0x20a4] ;  /* 0x0020a40006137984 */ /* 0x000f220000000800 */
[----:B------:R-:W-:-:S03]  /*0820*/  VIADDMNMX R7, R10, R11, R7, PT ;  /* 0x0000000b0a077246 */ /* 0x000fc60003800107 */
[----:B------:R-:W5:Y:S01]  /*0830*/  LDS R18, [R0+0x9a4] ;  /* 0x0009a40000127984 */ /* 0x000f620000000800 */
[----:B------:R-:W-:-:S03]  /*0840*/  VIADDMNMX R11, R8, R11, R14, PT ;  /* 0x0000000b080b7246 */ /* 0x000fc6000380010e */
[----:B------:R-:W-:Y:S01]  /*0850*/  LDS R17, [R6+0x28] ;  /* 0x0000280006117984 */ /* 0x000fe20000000800 */
[----:B------:R-:W-:-:S03]  /*0860*/  VIADDMNMX R10, R10, R9, R13, PT ;  /* 0x000000090a0a7246 */ /* 0x000fc6000380010d */
[----:B------:R-:W5:Y:S04]  /*0870*/  LDS R16, [R0+0xa28] ;  /* 0x000a280000107984 */ /* 0x000f680000000800 */
[----:B------:R-:W5:Y:S04]  /*0880*/  LDS R15, [R6+0x20a8] ;  /* 0x0020a800060f7984 */ /* 0x000f680000000800 */
[----:B------:R-:W5:Y:S01]  /*0890*/  LDS R14, [R0+0xaa8] ;  /* 0x000aa800000e7984 */ /* 0x000f620000000800 */
[----:B------:R-:W-:-:S03]  /*08a0*/  VIADDMNMX R22, R8, R9, R22, PT ;  /* 0x0000000908167246 */ /* 0x000fc60003800116 */
[----:B------:R-:W-:Y:S04]  /*08b0*/  LDS R13, [R6+0x2c] ;  /* 0x00002c00060d7984 */ /* 0x000fe80000000800 */
[----:B------:R-:W5:Y:S04]  /*08c0*/  LDS R12, [R0+0xb2c] ;  /* 0x000b2c00000c7984 */ /* 0x000f680000000800 */
[----:B------:R-:W5:Y:S04]  /*08d0*/  LDS R9, [R6+0x20ac] ;  /* 0x0020ac0006097984 */ /* 0x000f680000000800 */
[----:B------:R-:W5:Y:S01]  /*08e0*/  LDS R8, [R0+0xbac] ;  /* 0x000bac0000087984 */ /* 0x000f620000000800 */
[----:B0-----:R-:W-:-:S02]  /*08f0*/  VIADDMNMX R7, R23, R24, R7, PT ;  /* 0x0000001817077246 */ /* 0x001fc40003800107 */
[-C--:B-1----:R-:W-:Y:S02]  /*0900*/  VIADDMNMX R10, R23, R25.reuse, R10, PT ;  /* 0x00000019170a7246 */ /* 0x082fe4000380010a */
[C---:B--2---:R-:W-:Y:S01]  /*0910*/  VIADDMNMX R11, R26.reuse, R24, R11, PT ;  /* 0x000000181a0b7246 */ /* 0x044fe2000380010b */
[----:B------:R-:W-:Y:S01]  /*0920*/  LDS R23, [R0+0xc30] ;  /* 0x000c300000177984 */ /* 0x000fe20000000800 */
[----:B------:R-:W-:-:S03]  /*0930*/  VIADDMNMX R22, R26, R25, R22, PT ;  /* 0x000000191a167246 */ /* 0x000fc60003800116 */
[----:B------:R-:W0:Y:S01]  /*0940*/  LDS R24, [R6+0x30] ;  /* 0x0000300006187984 */ /* 0x000e220000000800 */
[----:B---3--:R-:W-:-:S03]  /*0950*/  VIADDMNMX R7, R20, R21, R7, PT ;  /* 0x0000001514077246 */ /* 0x008fc60003800107 */
[----:B------:R-:W1:Y:S01]  /*0960*/  LDS R25, [R6+0x20b0] ;  /* 0x0020b00006197984 */ /* 0x000e620000000800 */
[----:B----4-:R-:W-:-:S03]  /*0970*/  VIADDMNMX R10, R20, R19, R10, PT ;  /* 0x00000013140a7246 */ /* 0x010fc6000380010a */
[----:B------:R-:W2:Y:S01]  /*0980*/  LDS R26, [R0+0xcb0] ;  /* 0x000cb000001a7984 */ /* 0x000ea20000000800 */
[C---:B-----5:R-:W-:Y:S02]  /*0990*/  VIADDMNMX R11, R18.reuse, R21, R11, PT ;  /* 0x00000015120b7246 */ /* 0x060fe4000380010b */
        /* <DEDUP_REMOVED lines=11> */
[----:B------:R-:W5:Y:S01]  /*0a50*/  LDS R16, [R0+0xe38] ;  /* 0x000e380000107984 */ /* 0x000f620000000800 */
[----:B------:R-:W-:-:S03]  /*0a60*/  VIADDMNMX R12, R12, R9, R10, PT ;  /* 0x000000090c0c7246 */ /* 0x000fc6000380010a */
[----:B------:R-:W5:Y:S01]  /*0a70*/  LDS R15, [R6+0x20b8] ;  /* 0x0020b800060f7984 */ /* 0x000f620000000800 */
[----:B------:R-:W-:-:S03]  /*0a80*/  VIADDMNMX R13, R8, R13, R11, PT ;  /* 0x0000000d080d7246 */ /* 0x000fc6000380010b */
        /* <DEDUP_REMOVED lines=299> */
[----:B------:R-:W-:Y:S01]  /*1d40*/  LDS R25, [R6+0x2150] ;  /* 0x0021500006197984 */ /* 0x000fe20000000800 */
[----:B---3--:R-:W-:-:S03]  /*1d50*/  VIADDMNMX R7, R20, R21, R7, PT ;  /* 0x0000001514077246 */ /* 0x008fc60003800107 */
[----:B------:R-:W0:Y:S01]  /*1d60*/  LDS R26, [R0+0x3550] ;  /* 0x00355000001a7984 */ /* 0x000e220000000800 */
[----:B----4-:R-:W-:Y:S02]  /*1d70*/  VIADDMNMX R10, R20, R19, R10, PT ;  /* 0x00000013140a7246 */ /* 0x010fe4000380010a */
[C---:B-----5:R-:W-:Y:S01]  /*1d80*/  VIADDMNMX R11, R18.reuse, R21, R11, PT ;  /* 0x00000015120b7246 */ /* 0x060fe2000380010b */
[----:B------:R-:W1:Y:S01]  /*1d90*/  LDS R24, [R6+0xd0] ;  /* 0x0000d00006187984 */ /* 0x000e620000000800 */
[----:B------:R-:W-:-:S03]  /*1da0*/  VIADDMNMX R22, R18, R19, R22, PT ;  /* 0x0000001312167246 */ /* 0x000fc60003800116 */
[----:B------:R-:W-:Y:S01]  /*1db0*/  LDS R19, [R6+0x2154] ;  /* 0x0021540006137984 */ /* 0x000fe20000000800 */
[----:B------:R-:W-:-:S03]  /*1dc0*/  VIADDMNMX R7, R16, R17, R7, PT ;  /* 0x0000001110077246 */ /* 0x000fc60003800107 */
[----:B------:R-:W2:Y:S01]  /*1dd0*/  LDS R18, [R0+0x3654] ;  /* 0x0036540000127984 */ /* 0x000ea20000000800 */
[----:B------:R-:W-:Y:S02]  /*1de0*/  VIADDMNMX R10, R16, R15, R10, PT ;  /* 0x0000000f100a7246 */ /* 0x000fe4000380010a */
[C---:B------:R-:W-:Y:S01]  /*1df0*/  VIADDMNMX R11, R14.reuse, R17, R11, PT ;  /* 0x000000110e0b7246 */ /* 0x040fe2000380010b */
[----:B------:R-:W-:Y:S01]  /*1e00*/  LDS R21, [R6+0xd4] ;  /* 0x0000d40006157984 */ /* 0x000fe20000000800 */
[----:B------:R-:W-:-:S03]  /*1e10*/  VIADDMNMX R22, R14, R15, R22, PT ;  /* 0x0000000f0e167246 */ /* 0x000fc60003800116 */
[----:B------:R-:W3:Y:S01]  /*1e20*/  LDS R20, [R0+0x35d4] ;  /* 0x0035d40000147984 */ /* 0x000ee20000000800 */
[----:B------:R-:W-:-:S03]  /*1e30*/  VIADDMNMX R7, R12, R13, R7, PT ;  /* 0x0000000d0c077246 */ /* 0x000fc60003800107 */
[----:B------:R-:W-:Y:S04]  /*1e40*/  LDS R15, [R6+0x2158] ;  /* 0x00215800060f7984 */ /* 0x000fe80000000800 */
[----:B------:R-:W4:Y:S01]  /*1e50*/  LDS R14, [R0+0x3758] ;  /* 0x00375800000e7984 */ /* 0x000f220000000800 */
[----:B------:R-:W-:Y:S02]  /*1e60*/  VIADDMNMX R12, R12, R9, R10, PT ;  /* 0x000000090c0c7246 */ /* 0x000fe4000380010a */
[C---:B------:R-:W-:Y:S01]  /*1e70*/  VIADDMNMX R13, R8.reuse, R13, R11, PT ;  /* 0x0000000d080d7246 */ /* 0x040fe2000380010b */
[----:B------:R-:W-:Y:S01]  /*1e80*/  LDS R17, [R6+0xd8] ;  /* 0x0000d80006117984 */ /* 0x000fe20000000800 */
[----:B------:R-:W-:-:S03]  /*1e90*/  VIADDMNMX R22, R8, R9, R22, PT ;  /* 0x0000000908167246 */ /* 0x000fc60003800116 */
[----:B------:R-:W5:Y:S04]  /*1ea0*/  LDS R16, [R0+0x36d8] ;  /* 0x0036d80000107984 */ /* 0x000f680000000800 */
[----:B------:R-:W-:Y:S04]  /*1eb0*/  LDS R9, [R6+0x215c] ;  /* 0x00215c0006097984 */ /* 0x000fe80000000800 */
[----:B------:R-:W5:Y:S04]  /*1ec0*/  LDS R8, [R0+0x385c] ;  /* 0x00385c0000087984 */ /* 0x000f680000000800 */
[----:B------:R-:W-:Y:S04]  /*1ed0*/  LDS R11, [R6+0xdc] ;  /* 0x0000dc00060b7984 */ /* 0x000fe80000000800 */
[----:B------:R-:W5:Y:S01]  /*1ee0*/  LDS R10, [R0+0x37dc] ;  /* 0x0037dc00000a7984 */ /* 0x000f620000000800 */
[----:B0-----:R-:W-:-:S02]  /*1ef0*/  VIADDMNMX R22, R26, R25, R22, PT ;  /* 0x000000191a167246 */ /* 0x001fc40003800116 */
[CC--:B-1----:R-:W-:Y:S02]  /*1f00*/  VIADDMNMX R7, R23.reuse, R24.reuse, R7, PT ;  /* 0x0000001817077246 */ /* 0x0c2fe40003800107 */
[----:B--2---:R-:W-:Y:S02]  /*1f10*/  VIADDMNMX R22, R18, R19, R22, PT ;  /* 0x0000001312167246 */ /* 0x004fe40003800116 */
[----:B------:R-:W-:Y:S02]  /*1f20*/  VIADDMNMX R12, R23, R25, R12, PT ;  /* 0x00000019170c7246 */ /* 0x000fe4000380010c */
[----:B------:R-:W-:Y:S01]  /*1f30*/  VIADDMNMX R13, R26, R24, R13, PT ;  /* 0x000000181a0d7246 */ /* 0x000fe2000380010d */
[----:B------:R-:W-:Y:S01]  /*1f40*/  LDS R23, [R6+0xe0] ;  /* 0x0000e00006177984 */ /* 0x000fe20000000800 */
[C---:B---3--:R-:W-:Y:S02]  /*1f50*/  VIADDMNMX R7, R20.reuse, R21, R7, PT ;  /* 0x0000001514077246 */ /* 0x048fe40003800107 */
[----:B------:R-:W-:Y:S01]  /*1f60*/  VIADDMNMX R12, R20, R19, R12, PT ;  /* 0x00000013140c7246 */ /* 0x000fe2000380010c */
[----:B------:R-:W0:Y:S01]  /*1f70*/  LDS R25, [R0+0x38e0] ;  /* 0x0038e00000197984 */ /* 0x000e220000000800 */
[----:B----4-:R-:W-:-:S02]  /*1f80*/  VIADDMNMX R22, R14, R15, R22, PT ;  /* 0x0000000f0e167246 */ /* 0x010fc40003800116 */
[----:B------:R-:W-:Y:S01]  /*1f90*/  VIADDMNMX R13, R18, R21, R13, PT ;  /* 0x00000015120d7246 */ /* 0x000fe2000380010d */
[----:B------:R-:W1:Y:S04]  /*1fa0*/  LDS R24, [R6+0x2160] ;  /* 0x0021600006187984 */ /* 0x000e680000000800 */
[----:B------:R-:W2:Y:S01]  /*1fb0*/  LDS R26, [R0+0x3960] ;  /* 0x00396000001a7984 */ /* 0x000ea20000000800 */
[C---:B-----5:R-:W-:Y:S02]  /*1fc0*/  VIADDMNMX R7, R16.reuse, R17, R7, PT ;  /* 0x0000001110077246 */ /* 0x060fe40003800107 */
[----:B------:R-:W-:Y:S01]  /*1fd0*/  VIADDMNMX R16, R16, R15, R12, PT ;  /* 0x0000000f10107246 */ /* 0x000fe2000380010c */
[----:B------:R-:W-:Y:S01]  /*1fe0*/  LDS R19, [R0+0x39e4] ;  /* 0x0039e40000137984 */ /* 0x000fe20000000800 */
[----:B------:R-:W-:-:S03]  /*1ff0*/  VIADDMNMX R13, R14, R17, R13, PT ;  /* 0x000000110e0d7246 */ /* 0x000fc6000380010d */
[----:B------:R-:W-:Y:S01]  /*2000*/  LDS R20, [R6+0x2164] ;  /* 0x0021640006147984 */ /* 0x000fe20000000800 */
[----:B------:R-:W-:-:S03]  /*2010*/  VIADDMNMX R21, R8, R9, R22, PT ;  /* 0x0000000908157246 */ /* 0x000fc60003800116 */
[----:B------:R-:W3:Y:S04]  /*2020*/  LDS R22, [R6+0xe4] ;  /* 0x0000e40006167984 */ /* 0x000ee80000000800 */
[----:B------:R-:W4:Y:S01]  /*2030*/  LDS R17, [R0+0x3a64] ;  /* 0x003a640000117984 */ /* 0x000f220000000800 */
[C---:B------:R-:W-:Y:S02]  /*2040*/  VIADDMNMX R12, R10.reuse, R11, R7, PT ;  /* 0x0000000b0a0c7246 */ /* 0x040fe40003800107 */
[----:B------:R-:W-:Y:S01]  /*2050*/  VIADDMNMX R10, R10, R9, R16, PT ;  /* 0x000000090a0a7246 */ /* 0x000fe20003800110 */
[----:B------:R-:W-:Y:S04]  /*2060*/  LDS R18, [R6+0xe8] ;  /* 0x0000e80006127984 */ /* 0x000fe80000000800 */
        /* <DEDUP_REMOVED lines=12> */
[C---:B---3--:R-:W-:Y:S02]  /*2130*/  VIADDMNMX R12, R19.reuse, R22, R12, PT ;  /* 0x00000016130c7246 */ /* 0x048fe4000380010c */
[-C--:B------:R-:W-:Y:S01]  /*2140*/  VIADDMNMX R10, R19, R20.reuse, R10, PT ;  /* 0x00000014130a7246 */ /* 0x080fe2000380010a */
[----:B------:R-:W-:Y:S01]  /*2150*/  LDS R24, [R0+0x3d70] ;  /* 0x003d700000187984 */ /* 0x000fe20000000800 */
[----:B----4-:R-:W-:Y:S02]  /*2160*/  VIADDMNMX R21, R17, R20, R21, PT ;  /* 0x0000001411157246 */ /* 0x010fe40003800115 */
[----:B------:R-:W-:Y:S01]  /*2170*/  VIADDMNMX R13, R26, R23, R13, PT ;  /* 0x000000171a0d7246 */ /* 0x000fe2000380010d */
[----:B------:R-:W-:Y:S01]  /*2180*/  LDS R19, [R0+0x3df4] ;  /* 0x003df40000137984 */ /* 0x000fe20000000800 */
[----:B-----5:R-:W-:-:S02]  /*2190*/  VIADDMNMX R12, R15, R18, R12, PT ;  /* 0x000000120f0c7246 */ /* 0x020fc4000380010c */
[----:B------:R-:W-:Y:S01]  /*21a0*/  VIADDMNMX R13, R17, R22, R13, PT ;  /* 0x00000016110d7246 */ /* 0x000fe2000380010d */
[----:B------:R-:W-:Y:S01]  /*21b0*/  LDS R26, [R6+0xf0] ;  /* 0x0000f000061a7984 */ /* 0x000fe20000000800 */
[----:B------:R-:W-:-:S03]  /*21c0*/  VIADDMNMX R15, R15, R16, R10, PT ;  /* 0x000000100f0f7246 */ /* 0x000fc6000380010a */
[----:B------:R-:W0:Y:S01]  /*21d0*/  LDS R23, [R0+0x3cf0] ;  /* 0x003cf00000177984 */ /* 0x000e220000000800 */
[----:B------:R-:W-:-:S03]  /*21e0*/  VIADDMNMX R10, R9, R16, R21, PT ;  /* 0x00000010090a7246 */ /* 0x000fc60003800115 */
[----:B------:R-:W1:Y:S01]  /*21f0*/  LDS R21, [R6+0x2170] ;  /* 0x0021700006157984 */ /* 0x000e620000000800 */
[----:B------:R-:W-:-:S03]  /*2200*/  VIADDMNMX R13, R9, R18, R13, PT ;  /* 0x00000012090d7246 */ /* 0x000fc6000380010d */
[----:B------:R-:W2:Y:S01]  /*2210*/  LDS R22, [R6+0xf4] ;  /* 0x0000f40006167984 */ /* 0x000ea20000000800 */
[----:B------:R-:W-:-:S03]  /*2220*/  VIADDMNMX R9, R14, R11, R12, PT ;  /* 0x0000000b0e097246 */ /* 0x000fc6000380010c */
[----:B------:R-:W3:Y:S01]  /*2230*/  LDS R20, [R6+0x2174] ;  /* 0x0021740006147984 */ /* 0x000ee20000000800 */
[----:B------:R-:W-:-:S03]  /*2240*/  VIADDMNMX R14, R14, R7, R15, PT ;  /* 0x000000070e0e7246 */ /* 0x000fc6000380010f */
[----:B------:R-:W4:Y:S01]  /*2250*/  LDS R17, [R0+0x3e74] ;  /* 0x003e740000117984 */ /* 0x000f220000000800 */
[----:B------:R-:W-:-:S03]  /*2260*/  VIADDMNMX R11, R8, R11, R13, PT ;  /* 0x0000000b080b7246 */ /* 0x000fc6000380010d */
[----:B------:R-:W-:Y:S04]  /*2270*/  LDS R18, [R6+0xf8] ;  /* 0x0000f80006127984 */ /* 0x000fe80000000800 */
[----:B------:R-:W5:Y:S04]  /*2280*/  LDS R15, [R0+0x3ef8] ;  /* 0x003ef800000f7984 */ /* 0x000f680000000800 */
[----:B------:R-:W5:Y:S04]  /*2290*/  LDS R16, [R6+0x2178] ;  /* 0x0021780006107984 */ /* 0x000f680000000800 */
[----:B------:R-:W5:Y:S04]  /*22a0*/  LDS R13, [R0+0x3f78] ;  /* 0x003f7800000d7984 */ /* 0x000f680000000800 */
[----:B------:R5:W5:Y:S01]  /*22b0*/  LDS R12, [R6+0x217c] ;  /* 0x00217c00060c7984 */ /* 0x000b620000000800 */
[----:B------:R-:W-:-:S02]  /*22c0*/  VIADDMNMX R10, R8, R7, R10, PT ;  /* 0x00000007080a7246 */ /* 0x000fc4000380010a */
[CC--:B0-----:R-:W-:Y:S02]  /*22d0*/  VIADDMNMX R9, R23.reuse, R26.reuse, R9, PT ;  /* 0x0000001a17097246 */ /* 0x0c1fe40003800109 */
[C---:B------:R-:W-:Y:S02]  /*22e0*/  VIADDMNMX R11, R24.reuse, R26, R11, PT ;  /* 0x0000001a180b7246 */ /* 0x040fe4000380010b */
[-C--:B-1----:R-:W-:Y:S02]  /*22f0*/  VIADDMNMX R14, R23, R21.reuse, R14, PT ;  /* 0x00000015170e7246 */ /* 0x082fe4000380010e */
[----:B------:R-:W-:Y:S02]  /*2300*/  VIADDMNMX R10, R24, R21, R10, PT ;  /* 0x00000015180a7246 */ /* 0x000fe4000380010a */
[C---:B--2---:R-:W-:Y:S02]  /*2310*/  VIADDMNMX R9, R19.reuse, R22, R9, PT ;  /* 0x0000001613097246 */ /* 0x044fe40003800109 */
[----:B---3--:R-:W-:-:S02]  /*2320*/  VIADDMNMX R14, R19, R20, R14, PT ;  /* 0x00000014130e7246 */ /* 0x008fc4000380010e */
[C---:B----4-:R-:W-:Y:S02]  /*2330*/  VIADDMNMX R11, R17.reuse, R22, R11, PT ;  /* 0x00000016110b7246 */ /* 0x050fe4000380010b */
[----:B------:R-:W-:Y:S02]  /*2340*/  VIADDMNMX R10, R17, R20, R10, PT ;  /* 0x00000014110a7246 */ /* 0x000fe4000380010a */
[C---:B-----5:R-:W-:Y:S02]  /*2350*/  VIADDMNMX R6, R15.reuse, R18, R9, PT ;  /* 0x000000120f067246 */ /* 0x060fe40003800109 */
[----:B------:R-:W-:Y:S02]  /*2360*/  VIADDMNMX R14, R15, R16, R14, PT ;  /* 0x000000100f0e7246 */ /* 0x000fe4000380010e */
[----:B------:R-:W-:Y:S02]  /*2370*/  VIADDMNMX R7, R27, R25, R6, PT ;  /* 0x000000191b077246 */ /* 0x000fe40003800106 */
[----:B------:R-:W-:-:S02]  /*2380*/  VIADDMNMX R11, R13, R18, R11, PT ;  /* 0x000000120d0b7246 */ /* 0x000fc4000380010b */
[----:B------:R-:W-:Y:S02]  /*2390*/  VIADDMNMX R13, R13, R16, R10, PT ;  /* 0x000000100d0d7246 */ /* 0x000fe4000380010a */
[-C--:B------:R-:W-:Y:S02]  /*23a0*/  VIADDMNMX R27, R27, R12.reuse, R14, PT ;  /* 0x0000000c1b1b7246 */ /* 0x080fe4000380010e */
[C---:B------:R-:W-:Y:S02]  /*23b0*/  VIADDMNMX R11, R28.reuse, R25, R11, PT ;  /* 0x000000191c0b7246 */ /* 0x040fe4000380010b */
[----:B------:R-:W-:Y:S01]  /*23c0*/  VIADDMNMX R13, R28, R12, R13, PT ;  /* 0x0000000c1c0d7246 */ /* 0x000fe2000380010d */
[----:B------:R-:W-:Y:S04]  /*23d0*/  STG.E desc[UR4][R2.64], R7 ;  /* 0x0000000702007986 */ /* 0x000fe8000c101904 */
[----:B------:R-:W-:Y:S04]  /*23e0*/  STG.E desc[UR4][R4.64], R27 ;  /* 0x0000001b04007986 */ /* 0x000fe8000c101904 */
[----:B------:R-:W-:Y:S04]  /*23f0*/  STG.E desc[UR4][R2.64+0x80], R11 ;  /* 0x0000800b02007986 */ /* 0x000fe8000c101904 */
[----:B------:R-:W-:Y:S01]  /*2400*/  STG.E desc[UR4][R4.64+0x80], R13 ;  /* 0x0000800d04007986 */ /* 0x000fe2000c101904 */
[----:B------:R-:W-:Y:S05]  /*2410*/  EXIT ;  /* 0x000000000000794d */ /* 0x000fea0003800000 */
.L_x_0:
[----:B------:R-:W-:-:S00]  /*2420*/  BRA `(.L_x_0) ;  /* 0xfffffffc00fc7947 */ /* 0x000fc0000383ffff */
[----:B------:R-:W-:-:S00]  /*2430*/  NOP ;  /* 0x0000000000007918 */ /* 0x000fc00000000000 */
        /* <DEDUP_REMOVED lines=12> */
.L_x_4:


//--------------------- .text._Z4cal2iPii         --------------------------
	.section	.text._Z4cal2iPii,"ax",@progbits
	.align	128
        .global         _Z4cal2iPii
        .type           _Z4cal2iPii,@function
        .size           _Z4cal2iPii,(.L_x_5 - _Z4cal2iPii)
        .other          _Z4cal2iPii,@"STO_CUDA_ENTRY STV_DEFAULT"
_Z4cal2iPii:
.text._Z4cal2iPii:
[----:B------:R-:W-:Y:S01]  /*0000*/  LDC R1, c[0x0][0x37c] ;  /* 0x0000df00ff017b82 */ /* 0x000fe20000000800 */
[----:B------:R-:W0:Y:S07]  /*0010*/  S2R R4, SR_CTAID.Y ;  /* 0x0000000000047919 */ /* 0x000e2e0000002600 */
[----:B------:R-:W0:Y:S02]  /*0020*/  LDC R5, c[0x0][0x380] ;  /* 0x0000e000ff057b82 */ /* 0x000e240000000800 */
[----:B0-----:R-:W-:-:S13]  /*0030*/  ISETP.NE.AND P0, PT, R4, R5, PT ;  /* 0x000000050400720c */ /* 0x001fda0003f05270 */
[----:B------:R-:W-:Y:S05]  /*0040*/  @!P0 EXIT ;  /* 0x000000000000894d */ /* 0x000fea0003800000 */
[----:B------:R-:W0:Y:S01]  /*0050*/  S2R R0, SR_TID.Y ;  /* 0x0000000000007919 */ /* 0x000e220000002200 */
[----:B------:R-:W1:Y:S01]  /*0060*/  LDC R6, c[0x0][0x390] ;  /* 0x0000e400ff067b82 */ /* 0x000e620000000800 */
[----:B------:R-:W2:Y:S01]  /*0070*/  LDCU.64 UR8, c[0x0][0x358] ;  /* 0x00006b00ff0877ac */ /* 0x000ea20008000a00 */
[----:B------:R-:W3:Y:S06]  /*0080*/  S2R R11, SR_TID.X ;  /* 0x00000000000b7919 */ /* 0x000eec0000002100 */
[----:B------:R-:W4:Y:S01]  /*0090*/  LDC.64 R8, c[0x0][0x388] ;  /* 0x0000e200ff087b82 */ /* 0x000f220000000a00 */
[----:B0-----:R-:W-:-:S02]  /*00a0*/  IMAD R3, R5, 0x40, R0 ;  /* 0x0000004005037824 */ /* 0x001fc400078e0200 */
[----:B---3--:R-:W-:Y:S02]  /*00b0*/  IMAD R2, R5, 0x40, R11 ;  /* 0x0000004005027824 */ /* 0x008fe400078e020b */
[CC--:B-1----:R-:W-:Y:S02]  /*00c0*/  IMAD R5, R3.reuse, R6.reuse, RZ ;  /* 0x0000000603057224 */ /* 0x0c2fe400078e02ff */
[----:B------:R-:W-:Y:S01]  /*00d0*/  IMAD R21, R3, R6, R2 ;  /* 0x0000000603157224 */ /* 0x000fe200078e0202 */
[----:B------:R-:W-:Y:S01]  /*00e0*/  LEA R3, R4, R0, 0x6 ;  /* 0x0000000004037211 */ /* 0x000fe200078e30ff */
[----:B------:R-:W-:Y:S01]  /*00f0*/  IMAD R7, R6, 0x20, R5 ;  /* 0x0000002006077824 */ /* 0x000fe200078e0205 */
[----:B------:R-:W-:Y:S01]  /*0100*/  LEA R4, R4, R11, 0x6 ;  /* 0x0000000b04047211 */ /* 0x000fe200078e30ff */
[----:B----4-:R-:W-:-:S04]  /*0110*/  IMAD.WIDE R20, R21, 0x4, R8 ;  /* 0x0000000415147825 */ /* 0x010fc800078e0208 */
[----:B------:R-:W-:Y:S01]  /*0120*/  IMAD R3, R3, R6, R2 ;  /* 0x0000000603037224 */ /* 0x000fe200078e0202 */
[----:B------:R-:W-:Y:S01]  /*0130*/  IADD3 R23, PT, PT, R4, R7, RZ ;  /* 0x0000000704177210 */ /* 0x000fe20007ffe0ff */
[----:B------:R-:W-:Y:S01]  /*0140*/  IMAD.IADD R15, R2, 0x1, R7 ;  /* 0x00000001020f7824 */ /* 0x000fe200078e0207 */
[----:B--2---:R-:W2:Y:S01]  /*0150*/  LDG.E R12, desc[UR8][R20.64] ;  /* 0x00000008140c7981 */ /* 0x004ea2000c1e1900 */
[----:B------:R-:W-:Y:S02]  /*0160*/  IMAD R17, R6, 0x20, R3 ;  /* 0x0000002006117824 */ /* 0x000fe400078e0203 */
[----:B------:R-:W-:Y:S01]  /*0170*/  IMAD.IADD R19, R4, 0x1, R5 ;  /* 0x0000000104137824 */ /* 0x000fe200078e0205 */
[----:B------:R-:W3:Y:S01]  /*0180*/  LDG.E R13, desc[UR8][R20.64+0x80] ;  /* 0x00008008140d7981 */ /* 0x000ee2000c1e1900 */
[----:B------:R-:W-:-:S04]  /*0190*/  IMAD.WIDE R14, R15, 0x4, R8 ;  /* 0x000000040f0e7825 */ /* 0x000fc800078e0208 */
[--C-:B------:R-:W-:Y:S01]  /*01a0*/  IMAD.WIDE R2, R3, 0x4, R8.reuse ;  /* 0x0000000403027825 */ /* 0x100fe200078e0208 */
[----:B------:R-:W4:Y:S03]  /*01b0*/  LDG.E R16, desc[UR8][R14.64] ;  /* 0x000000080e107981 */ /* 0x000f26000c1e1900 */
[--C-:B------:R-:W-:Y:S01]  /*01c0*/  IMAD.WIDE R4, R17, 0x4, R8.reuse ;  /* 0x0000000411047825 */ /* 0x100fe200078e0208 */
[----:B------:R0:W5:Y:S03]  /*01d0*/  LDG.E R18, desc[UR8][R14.64+0x80] ;  /* 0x000080080e127981 */ /* 0x000166000c1e1900 */
[--C-:B------:R-:W-:Y:S01]  /*01e0*/  IMAD.WIDE R6, R19, 0x4, R8.reuse ;  /* 0x0000000413067825 */ /* 0x100fe200078e0208 */
[----:B------:R-:W5:Y:S03]  /*01f0*/  LDG.E R17, desc[UR8][R2.64] ;  /* 0x0000000802117981 */ /* 0x000f66000c1e1900 */
[----:B------:R-:W-:Y:S01]  /*0200*/  IMAD.WIDE R8, R23, 0x4, R8 ;  /* 0x0000000417087825 */ /* 0x000fe200078e0208 */
[----:B------:R-:W5:Y:S04]  /*0210*/  LDG.E R25, desc[UR8][R2.64+0x80] ;  /* 0x0000800802197981 */ /* 0x000f68000c1e1900 */
[----:B------:R-:W5:Y:S04]  /*0220*/  LDG.E R23, desc[UR8][R4.64] ;  /* 0x0000000804177981 */ /* 0x000f68000c1e1900 */
[----:B------:R-:W5:Y:S04]  /*0230*/  LDG.E R27, desc[UR8][R4.64+0x80] ;  /* 0x00008008041b7981 */ /* 0x000f68000c1e1900 */
[----:B------:R-:W5:Y:S04]  /*0240*/  LDG.E R24, desc[UR8][R6.64] ;  /* 0x0000000806187981 */ /* 0x000f68000c1e1900 */
[----:B------:R-:W5:Y:S04]  /*0250*/  LDG.E R26, desc[UR8][R8.64] ;  /* 0x00000008081a7981 */ /* 0x000f68000c1e1900 */
[----:B------:R-:W5:Y:S04]  /*0260*/  LDG.E R20, desc[UR8][R6.64+0x80] ;  /* 0x0000800806147981 */ /* 0x000f68000c1e1900 */
[----:B------:R-:W5:Y:S01]  /*0270*/  LDG.E R22, desc[UR8][R8.64+0x80] ;  /* 0x0000800808167981 */ /* 0x000f62000c1e1900 */
[----:B------:R-:W1:Y:S01]  /*0280*/  S2UR UR6, SR_CgaCtaId ;  /* 0x00000000000679c3 */ /* 0x000e620000008800 */
[----:B------:R-:W-:Y:S01]  /*0290*/  UMOV UR4, 0x400 ;  /* 0x0000040000047882 */ /* 0x000fe20000000000 */
[----:B0-----:R-:W-:Y:S01]  /*02a0*/  IMAD.SHL.U32 R15, R0, 0x40, RZ ;  /* 0x00000040000f7824 */ /* 0x001fe200078e00ff */
[----:B------:R-:W-:-:S03]  /*02b0*/  UIADD3 UR5, UPT, UPT, UR4, 0x4000, URZ ;  /* 0x0000400004057890 */ /* 0x000fc6000fffe0ff */
[----:B------:R-:W-:Y:S01]  /*02c0*/  IMAD.IADD R19, R15, 0x1, R11 ;  /* 0x000000010f137824 */ /* 0x000fe200078e020b */
[----:B------:R-:W-:Y:S01]  /*02d0*/  IADD3 R14, PT, PT, R11, R0, RZ ;  /* 0x000000000b0e7210 */ /* 0x000fe20007ffe0ff */
[----:B-1----:R-:W-:Y:S02]  /*02e0*/  ULEA UR7, UR6, UR4, 0x18 ;  /* 0x0000000406077291 */ /* 0x002fe4000f8ec0ff */
[----:B------:R-:W-:Y:S02]  /*02f0*/  UIADD3 UR4, UPT, UPT, UR4, 0x8000, URZ ;  /* 0x0000800004047890 */ /* 0x000fe4000fffe0ff */
[----:B------:R-:W-:Y:S02]  /*0300*/  ULEA UR5, UR6, UR5, 0x18 ;  /* 0x0000000506057291 */ /* 0x000fe4000f8ec0ff */
[----:B------:R-:W-:Y:S01]  /*0310*/  ULEA UR4, UR6, UR4, 0x18 ;  /* 0x0000000406047291 */ /* 0x000fe2000f8ec0ff */
[----:B------:R-:W-:-:S03]  /*0320*/  LEA R21, R19, UR7, 0x2 ;  /* 0x0000000713157c11 */ /* 0x000fc6000f8e10ff */
[C---:B------:R-:W-:Y:S02]  /*0330*/  LEA R10, R19.reuse, UR5, 0x2 ;  /* 0x00000005130a7c11 */ /* 0x040fe4000f8e10ff */
[----:B------:R-:W-:Y:S02]  /*0340*/  LEA R11, R19, UR4, 0x2 ;  /* 0x00000004130b7c11 */ /* 0x000fe4000f8e10ff */
[----:B------:R-:W-:Y:S01]  /*0350*/  LOP3.LUT R15, R15, 0x1f, R14, 0xf8, !PT ;  /* 0x0000001f0f0f7812 */ /* 0x000fe200078ef80e */
[----:B------:R-:W-:-:S05]  /*0360*/  IMAD.SHL.U32 R14, R14, 0x4, RZ ;  /* 0x000000040e0e7824 */ /* 0x000fca00078e00ff */
[----:B------:R-:W-:Y:S01]  /*0370*/  LOP3.LUT R14, R14, 0x7c, RZ, 0xc0, !PT ;  /* 0x0000007c0e0e7812 */ /* 0x000fe200078ec0ff */
[----:B--2---:R0:W-:Y:S04]  /*0380*/  STS [R21], R12 ;  /* 0x0000000c15007388 */ /* 0x0041e80000000800 */
[----:B---3--:R1:W-:Y:S04]  /*0390*/  STS [R21+0x80], R13 ;  /* 0x0000800d15007388 */ /* 0x0083e80000000800 */
[----:B----4-:R-:W-:Y:S04]  /*03a0*/  STS [R21+0x2000], R16 ;  /* 0x0020001015007388 */ /* 0x010fe80000000800 */
[----:B-----5:R-:W-:Y:S04]  /*03b0*/  STS [R21+0x2080], R18 ;  /* 0x0020801215007388 */ /* 0x020fe80000000800 */
[----:B------:R-:W-:Y:S04]  /*03c0*/  STS [R10], R17 ;  /* 0x000000110a007388 */ /* 0x000fe80000000800 */
[----:B------:R-:W-:Y:S04]  /*03d0*/  STS [R10+0x80], R25 ;  /* 0x000080190a007388 */ /* 0x000fe80000000800 */
[----:B------:R-:W-:Y:S04]  /*03e0*/  STS [R10+0x2000], R23 ;  /* 0x002000170a007388 */ /* 0x000fe80000000800 */
[----:B------:R-:W-:Y:S04]  /*03f0*/  STS [R10+0x2080], R27 ;  /* 0x0020801b0a007388 */ /* 0x000fe80000000800 */
[----:B------:R2:W-:Y:S04]  /*0400*/  STS [R11], R24 ;  /* 0x000000180b007388 */ /* 0x0005e80000000800 */
[----:B------:R-:W-:Y:S04]  /*0410*/  STS [R11+0x2000], R26 ;  /* 0x0020001a0b007388 */ /* 0x000fe80000000800 */
[----:B------:R-:W-:Y:S04]  /*0420*/  STS [R11+0x80], R20 ;  /* 0x000080140b007388 */ /* 0x000fe80000000800 */
[----:B------:R3:W-:Y:S01]  /*0430*/  STS [R11+0x2080], R22 ;  /* 0x002080160b007388 */ /* 0x0007e20000000800 */
[C---:B0-----:R-:W-:Y:S01]  /*0440*/  LEA R12, R15.reuse, UR5, 0x2 ;  /* 0x000000050f0c7c11 */ /* 0x041fe2000f8e10ff */
[----:B------:R-:W-:Y:S01]  /*0450*/  BAR.SYNC.DEFER_BLOCKING 0x0 ;  /* 0x0000000000007b1d */ /* 0x000fe20000010000 */
[----:B-1----:R-:W-:-:S05]  /*0460*/  LEA R13, R15, UR4, 0x2 ;  /* 0x000000040f0d7c11 */ /* 0x002fca000f8e10ff */
[----:B------:R0:W1:Y:S04]  /*0470*/  LDS R15, [R12] ;  /* 0x000000000c0f7984 */ /* 0x0000680000000800 */
[----:B------:R0:W4:Y:S04]  /*0480*/  LDS R16, [R12+0x2000] ;  /* 0x002000000c107984 */ /* 0x0001280000000800 */
[----:B------:R0:W0:Y:S04]  /*0490*/  LDS R17, [R12+0x80] ;  /* 0x000080000c117984 */ /* 0x0000280000000800 */
[----:B------:R0:W0:Y:S04]  /*04a0*/  LDS R18, [R12+0x2080] ;  /* 0x002080000c127984 */ /* 0x0000280000000800 */
[----:B------:R0:W0:Y:S04]  /*04b0*/  LDS R19, [R13] ;  /* 0x000000000d137984 */ /* 0x0000280000000800 */
[----:B------:R0:W0:Y:S04]  /*04c0*/  LDS R21, [R13+0x2000] ;  /* 0x002000000d157984 */ /* 0x0000280000000800 */
[----:B------:R0:W0:Y:S04]  /*04d0*/  LDS R23, [R13+0x80] ;  /* 0x000080000d177984 */ /* 0x0000280000000800 */
[----:B------:R0:W0:Y:S01]  /*04e0*/  LDS R20, [R13+0x2080] ;  /* 0x002080000d147984 */ /* 0x0000220000000800 */
[----:B--2---:R-:W-:-:S02]  /*04f0*/  LOP3.LUT R24, R14, 0x80, RZ, 0xfc, !PT ;  /* 0x000000800e187812 */ /* 0x004fc400078efcff */
[C---:B------:R-:W-:Y:S02]  /*0500*/  LEA R14, R0.reuse, UR7, 0x8 ;  /* 0x00000007000e7c11 */ /* 0x040fe4000f8e40ff */
[----:B------:R-:W-:Y:S01]  /*0510*/  LEA R0, R0, UR5, 0x8 ;  /* 0x0000000500007c11 */ /* 0x000fe2000f8e40ff */
[C---:B---3--:R-:W-:Y:S01]  /*0520*/  VIADD R22, R24.reuse, UR4 ;  /* 0x0000000418167c36 */ /* 0x048fe20008000000 */
[----:B------:R-:W-:Y:S01]  /*0530*/  IADD3 R24, PT, PT, R24, UR7, RZ ;  /* 0x0000000718187c10 */ /* 0x000fe2000fffe0ff */
[----:B------:R-:W-:-:S06]  /*0540*/  UMOV UR4, 0x2000 ;  /* 0x0000200000047882 */ /* 0x000fcc0000000000 */
.L_x_1:
[----:B------:R-:W-:Y:S04]  /*0550*/  LDS R25, [R0+UR4+-0x2000] ;  /* 0xffe0000400197984 */ /* 0x000fe80008000800 */
[----:B--2---:R-:W2:Y:S02]  /*0560*/  LDS R26, [R24+-0x80] ;  /* 0xffff8000181a7984 */ /* 0x004ea40000000800 */
[----:B--2---:R-:W-:-:S05]  /*0570*/  IMAD.IADD R27, R25, 0x1, R26 ;  /* 0x00000001191b7824 */ /* 0x004fca00078e021a */
[----:B-1----:R-:W-:-:S13]  /*0580*/  ISETP.GE.AND P0, PT, R27, R15, PT ;  /* 0x0000000f1b00720c */ /* 0x002fda0003f06270 */
[----:B------:R-:W-:Y:S01]  /*0590*/  @!P0 STS [R12], R27 ;  /* 0x0000001b0c008388 */ /* 0x000fe20000000800 */
[----:B------:R-:W-:-:S03]  /*05a0*/  @!P0 IMAD.MOV.U32 R15, RZ, RZ, R27 ;  /* 0x000000ffff0f8224 */ /* 0x000fc600078e001b */
[----:B------:R-:W1:Y:S02]  /*05b0*/  LDS R25, [R0+UR4] ;  /* 0x0000000400197984 */ /* 0x000e640008000800 */
[----:B-1----:R-:W-:-:S04]  /*05c0*/  IADD3 R29, PT, PT, R26, R25, RZ ;  /* 0x000000191a1d7210 */ /* 0x002fc80007ffe0ff */
[----:B----4-:R-:W-:-:S13]  /*05d0*/  ISETP.GE.AND P0, PT, R29, R16, PT ;  /* 0x000000101d00720c */ /* 0x010fda0003f06270 */
[----:B------:R-:W-:Y:S01]  /*05e0*/  @!P0 STS [R12+0x2000], R29 ;  /* 0x0020001d0c008388 */ /* 0x000fe20000000800 */
[----:B------:R-:W-:-:S03]  /*05f0*/  @!P0 IMAD.MOV.U32 R16, RZ, RZ, R29 ;  /* 0x000000ffff108224 */ /* 0x000fc600078e001d */
[----:B------:R-:W-:Y:S04]  /*0600*/  LDS R25, [R0+UR4+-0x2000] ;  /* 0xffe0000400197984 */ /* 0x000fe80008000800 */
[----:B------:R1:W2:Y:S02]  /*0610*/  LDS R26, [R24] ;  /* 0x00000000181a7984 */ /* 0x0002a40000000800 */
[----:B-1----:R-:W-:Y:S02]  /*0620*/  VIADD R24, R24, 0x100 ;  /* 0x0000010018187836 */ /* 0x002fe40000000000 */
[----:B--2---:R-:W-:-:S05]  /*0630*/  IMAD.IADD R28, R25, 0x1, R26 ;  /* 0x00000001191c7824 */ /* 0x004fca00078e021a */
[----:B0-----:R-:W-:-:S13]  /*0640*/  ISETP.GE.AND P0, PT, R28, R17, PT ;  /* 0x000000111c00720c */ /* 0x001fda0003f06270 */
[----:B------:R-:W-:Y:S01]  /*0650*/  @!P0 STS [R12+0x80], R28 ;  /* 0x0000801c0c008388 */ /* 0x000fe20000000800 */
[----:B------:R-:W-:-:S03]  /*0660*/  @!P0 MOV R17, R28 ;  /* 0x0000001c00118202 */ /* 0x000fc60000000f00 */
[----:B------:R-:W0:Y:S02]  /*0670*/  LDS R25, [R0+UR4] ;  /* 0x0000000400197984 */ /* 0x000e240008000800 */
[----:B0-----:R-:W-:-:S05]  /*0680*/  IMAD.IADD R25, R26, 0x1, R25 ;  /* 0x000000011a197824 */ /* 0x001fca00078e0219 */
[----:B------:R-:W-:-:S13]  /*0690*/  ISETP.GE.AND P0, PT, R25, R18, PT ;  /* 0x000000121900720c */ /* 0x000fda0003f06270 */
[----:B------:R-:W-:Y:S01]  /*06a0*/  @!P0 STS [R12+0x2080], R25 ;  /* 0x002080190c008388 */ /* 0x000fe20000000800 */
[----:B------:R-:W-:-:S03]  /*06b0*/  @!P0 MOV R18, R25 ;  /* 0x0000001900128202 */ /* 0x000fc60000000f00 */
[----:B------:R-:W-:Y:S04]  /*06c0*/  LDS R25, [R14+UR4+-0x2000] ;  /* 0xffe000040e197984 */ /* 0x000fe80008000800 */
[----:B------:R-:W0:Y:S02]  /*06d0*/  LDS R27, [R22+-0x80] ;  /* 0xffff8000161b7984 */ /* 0x000e240000000800 */
[----:B0-----:R-:W-:-:S05]  /*06e0*/  IMAD.IADD R29, R25, 0x1, R27 ;  /* 0x00000001191d7824 */ /* 0x001fca00078e021b */
[----:B------:R-:W-:-:S13]  /*06f0*/  ISETP.GE.AND P0, PT, R29, R19, PT ;  /* 0x000000131d00720c */ /* 0x000fda0003f06270 */
[----:B------:R-:W-:Y:S01]  /*0700*/  @!P0 STS [R13], R29 ;  /* 0x0000001d0d008388 */ /* 0x000fe20000000800 */
[----:B------:R-:W-:-:S03]  /*0710*/  @!P0 MOV R19, R29 ;  /* 0x0000001d00138202 */ /* 0x000fc60000000f00 */
[----:B------:R-:W-:Y:S04]  /*0720*/  @!P0 LDS R27, [R22+-0x80] ;  /* 0xffff8000161b8984 */ /* 0x000fe80000000800 */
[----:B------:R-:W0:Y:S01]  /*0730*/  LDS R26, [R14+UR4] ;  /* 0x000000040e1a7984 */ /* 0x000e220008000800 */
[----:B------:R-:W-:-:S04]  /*0740*/  UIADD3 UR4, UPT, UPT, UR4, 0x4, URZ ;  /* 0x0000000404047890 */ /* 0x000fc8000fffe0ff */
[----:B------:R-:W-:Y:S01]  /*0750*/  UISETP.NE.AND UP0, UPT, UR4, 0x2100, UPT ;  /* 0x000021000400788c */ /* 0x000fe2000bf05270 */
[----:B0-----:R-:W-:-:S05]  /*0760*/  IMAD.IADD R28, R26, 0x1, R27 ;  /* 0x000000011a1c7824 */ /* 0x001fca00078e021b */
[----:B------:R-:W-:-:S13]  /*0770*/  ISETP.GE.AND P0, PT, R28, R21, PT ;  /* 0x000000151c00720c */ /* 0x000fda0003f06270 */
[----:B------:R-:W-:Y:S01]  /*0780*/  @!P0 STS [R13+0x2000], R28 ;  /* 0x0020001c0d008388 */ /* 0x000fe20000000800 */
[----:B------:R-:W-:-:S03]  /*0790*/  @!P0 MOV R21, R28 ;  /* 0x0000001c00158202 */ /* 0x000fc60000000f00 */
[----:B------:R-:W0:Y:S02]  /*07a0*/  LDS R27, [R22] ;  /* 0x00000000161b7984 */ /* 0x000e240000000800 */
[----:B0-----:R-:W-:-:S05]  /*07b0*/  IMAD.IADD R25, R25, 0x1, R27 ;  /* 0x0000000119197824 */ /* 0x001fca00078e021b */
[----:B------:R-:W-:-:S13]  /*07c0*/  ISETP.GE.AND P0, PT, R25, R23, PT ;  /* 0x000000171900720c */ /* 0x000fda0003f06270 */
[----:B------:R-:W-:Y:S01]  /*07d0*/  @!P0 STS [R13+0x80], R25 ;  /* 0x000080190d008388 */ /* 0x000fe20000000800 */
[----:B------:R-:W-:-:S03]  /*07e0*/  @!P0 IMAD.MOV.U32 R23, RZ, RZ, R25 ;  /* 0x000000ffff178224 */ /* 0x000fc600078e0019 */
[----:B------:R0:W1:Y:S02]  /*07f0*/  @!P0 LDS R27, [R22] ;  /* 0x00000000161b8984 */ /* 0x0000640000000800 */
[----:B0-----:R-:W-:Y:S02]  /*0800*/  IADD3 R22, PT, PT, R22, 0x100, RZ ;  /* 0x0000010016167810 */ /* 0x001fe40007ffe0ff */
[----:B-1----:R-:W-:-:S04]  /*0810*/  IADD3 R26, PT, PT, R26, R27, RZ ;  /* 0x0000001b1a1a7210 */ /* 0x002fc80007ffe0ff */
[----:B------:R-:W-:-:S13]  /*0820*/  ISETP.GE.AND P1, PT, R26, R20, PT ;  /* 0x000000141a00720c */ /* 0x000fda0003f26270 */
[----:B------:R2:W-:Y:S01]  /*0830*/  @!P1 STS [R13+0x2080], R26 ;  /* 0x0020801a0d009388 */ /* 0x0005e20000000800 */
[----:B------:R-:W-:Y:S01]  /*0840*/  @!P1 MOV R20, R26 ;  /* 0x0000001a00149202 */ /* 0x000fe20000000f00 */
[----:B------:R-:W-:Y:S06]  /*0850*/  BRA.U UP0, `(.L_x_1) ;  /* 0xfffffffd003c7547 */ /* 0x000fec000b83ffff */
[----:B--2---:R-:W0:Y:S04]  /*0860*/  LDS R13, [R10] ;  /* 0x000000000a0d7984 */ /* 0x004e280000000800 */
[----:B------:R-:W1:Y:S04]  /*0870*/  LDS R15, [R10+0x2000] ;  /* 0x002000000a0f7984 */ /* 0x000e680000000800 */
[----:B------:R-:W2:Y:S04]  /*0880*/  LDS R17, [R10+0x80] ;  /* 0x000080000a117984 */ /* 0x000ea80000000800 */
[----:B------:R-:W3:Y:S04]  /*0890*/  LDS R19, [R10+0x2080] ;  /* 0x002080000a137984 */ /* 0x000ee80000000800 */
[----:B------:R-:W4:Y:S04]  /*08a0*/  LDS R21, [R11] ;  /* 0x000000000b157984 */ /* 0x000f280000000800 */
[----:B------:R-:W5:Y:S04]  /*08b0*/  LDS R23, [R11+0x2000] ;  /* 0x002000000b177984 */ /* 0x000f680000000800 */
[----:B------:R-:W5:Y:S04]  /*08c0*/  LDS R25, [R11+0x80] ;  /* 0x000080000b197984 */ /* 0x000f680000000800 */
[----:B------:R-:W5:Y:S04]  /*08d0*/  LDS R27, [R11+0x2080] ;  /* 0x002080000b1b7984 */ /* 0x000f680000000800 */
[----:B0-----:R-:W-:Y:S04]  /*08e0*/  STG.E desc[UR8][R2.64], R13 ;  /* 0x0000000d02007986 */ /* 0x001fe8000c101908 */
[----:B-1----:R-:W-:Y:S04]  /*08f0*/  STG.E desc[UR8][R4.64], R15 ;  /* 0x0000000f04007986 */ /* 0x002fe8000c101908 */
[----:B--2---:R-:W-:Y:S04]  /*0900*/  STG.E desc[UR8][R2.64+0x80], R17 ;  /* 0x0000801102007986 */ /* 0x004fe8000c101908 */
[----:B---3--:R-:W-:Y:S04]  /*0910*/  STG.E desc[UR8][R4.64+0x80], R19 ;  /* 0x0000801304007986 */ /* 0x008fe8000c101908 */
[----:B----4-:R-:W-:Y:S04]  /*0920*/  STG.E desc[UR8][R6.64], R21 ;  /* 0x0000001506007986 */ /* 0x010fe8000c101908 */
[----:B-----5:R-:W-:Y:S04]  /*0930*/  STG.E desc[UR8][R8.64], R23 ;  /* 0x0000001708007986 */ /* 0x020fe8000c101908 */
[----:B------:R-:W-:Y:S04]  /*0940*/  STG.E desc[UR8][R6.64+0x80], R25 ;  /* 0x0000801906007986 */ /* 0x000fe8000c101908 */
[----:B------:R-:W-:Y:S01]  /*0950*/  STG.E desc[UR8][R8.64+0x80], R27 ;  /* 0x0000801b08007986 */ /* 0x000fe2000c101908 */
[----:B------:R-:W-:Y:S05]  /*0960*/  EXIT ;  /* 0x000000000000794d */ /* 0x000fea0003800000 */
.L_x_2:
        /* <DEDUP_REMOVED lines=9> */
.L_x_5:


//--------------------- .text._Z4cal1iPii         --------------------------
	.section	.text._Z4cal1iPii,"ax",@progbits
	.align	128
        .global         _Z4cal1iPii
        .type           _Z4cal1iPii,@function
        .size           _Z4cal1iPii,(.L_x_6 - _Z4cal1iPii)
        .other          _Z4cal1iPii,@"STO_CUDA_ENTRY STV_DEFAULT"
_Z4cal1iPii:
.text._Z4cal1iPii:
[----:B------:R-:W-:Y:S01]  /*0000*/  LDC R1, c[0x0][0x37c] ;  /* 0x0000df00ff017b82 */ /* 0x000fe20000000800 */
[----:B------:R-:W0:Y:S07]  /*0010*/  S2R R8, SR_TID.X ;  /* 0x0000000000087919 */ /* 0x000e2e0000002100 */
[----:B------:R-:W0:Y:S01]  /*0020*/  LDC R3, c[0x0][0x380] ;  /* 0x0000e000ff037b82 */ /* 0x000e220000000800 */
[----:B------:R-:W1:Y:S01]  /*0030*/  LDCU.64 UR4, c[0x0][0x358] ;  /* 0x00006b00ff0477ac */ /* 0x000e620008000a00 */
[----:B------:R-:W2:Y:S06]  /*0040*/  S2R R10, SR_TID.Y ;  /* 0x00000000000a7919 */ /* 0x000eac0000002200 */
[----:B------:R-:W3:Y:S08]  /*0050*/  LDC R2, c[0x0][0x390] ;  /* 0x0000e400ff027b82 */ /* 0x000ef00000000800 */
[----:B------:R-:W4:Y:S01]  /*0060*/  LDC.64 R4, c[0x0][0x388] ;  /* 0x0000e200ff047b82 */ /* 0x000f220000000a00 */
[----:B0-----:R-:W-:-:S02]  /*0070*/  IMAD R0, R3, 0x40, R8 ;  /* 0x0000004003007824 */ /* 0x001fc400078e0208 */
[----:B--2---:R-:W-:-:S04]  /*0080*/  IMAD R3, R3, 0x40, R10 ;  /* 0x0000004003037824 */ /* 0x004fc800078e020a */
[----:B---3--:R-:W-:-:S04]  /*0090*/  IMAD R3, R3, R2, R0 ;  /* 0x0000000203037224 */ /* 0x008fc800078e0200 */
[----:B------:R-:W-:Y:S02]  /*00a0*/  IMAD R7, R2, 0x20, R3 ;  /* 0x0000002002077824 */ /* 0x000fe400078e0203 */
[----:B----4-:R-:W-:-:S04]  /*00b0*/  IMAD.WIDE R2, R3, 0x4, R4 ;  /* 0x0000000403027825 */ /* 0x010fc800078e0204 */
[----:B------:R-:W-:Y:S01]  /*00c0*/  IMAD.WIDE R4, R7, 0x4, R4 ;  /* 0x0000000407047825 */ /* 0x000fe200078e0204 */
[----:B-1----:R-:W2:Y:S04]  /*00d0*/  LDG.E R9, desc[UR4][R2.64] ;  /* 0x0000000402097981 */ /* 0x002ea8000c1e1900 */
[----:B------:R-:W3:Y:S04]  /*00e0*/  LDG.E R11, desc[UR4][R4.64] ;  /* 0x00000004040b7981 */ /* 0x000ee8000c1e1900 */
[----:B------:R-:W4:Y:S04]  /*00f0*/  LDG.E R13, desc[UR4][R2.64+0x80] ;  /* 0x00008004020d7981 */ /* 0x000f28000c1e1900 */
[----:B------:R-:W5:Y:S01]  /*0100*/  LDG.E R15, desc[UR4][R4.64+0x80] ;  /* 0x00008004040f7981 */ /* 0x000f62000c1e1900 */
[----:B------:R-:W-:Y:S01]  /*0110*/  MOV R6, 0x400 ;  /* 0x0000040000067802 */ /* 0x000fe20000000f00 */
[----:B------:R-:W-:Y:S01]  /*0120*/  IMAD R0, R10, 0x41, R8 ;  /* 0x000000410a007824 */ /* 0x000fe200078e0208 */
[----:B------:R-:W0:Y:S02]  /*0130*/  S2R R7, SR_CgaCtaId ;  /* 0x0000000000077919 */ /* 0x000e240000008800 */
[----:B0-----:R-:W-:-:S05]  /*0140*/  LEA R7, R7, R6, 0x18 ;  /* 0x0000000607077211 */ /* 0x001fca00078ec0ff */
[--C-:B------:R-:W-:Y:S02]  /*0150*/  IMAD R0, R0, 0x4, R7.reuse ;  /* 0x0000000400007824 */ /* 0x100fe400078e0207 */
[--C-:B------:R-:W-:Y:S02]  /*0160*/  IMAD R6, R10, 0x104, R7.reuse ;  /* 0x000001040a067824 */ /* 0x100fe400078e0207 */
[----:B------:R-:W-:Y:S01]  /*0170*/  IMAD R7, R8, 0x4, R7 ;  /* 0x0000000408077824 */ /* 0x000fe200078e0207 */
[----:B--2---:R-:W-:Y:S04]  /*0180*/  STS [R0], R9 ;  /* 0x0000000900007388 */ /* 0x004fe80000000800 */
[----:B---3--:R-:W-:Y:S04]  /*0190*/  STS [R0+0x2080], R11 ;  /* 0x0020800b00007388 */ /* 0x008fe80000000800 */
[----:B----4-:R-:W-:Y:S04]  /*01a0*/  STS [R0+0x80], R13 ;  /* 0x0000800d00007388 */ /* 0x010fe80000000800 */
[----:B-----5:R-:W-:Y:S01]  /*01b0*/  STS [R0+0x2100], R15 ;  /* 0x0021000f00007388 */ /* 0x020fe20000000800 */
[----:B------:R-:W-:Y:S06]  /*01c0*/  BAR.SYNC.DEFER_BLOCKING 0x0 ;  /* 0x0000000000007b1d */ /* 0x000fec0000010000 */
[----:B------:R-:W-:Y:S04]  /*01d0*/  LDS R8, [R6] ;  /* 0x0000000006087984 */ /* 0x000fe80000000800 */
[----:B------:R-:W0:Y:S04]  /*01e0*/  LDS R19, [R7] ;  /* 0x0000000007137984 */ /* 0x000e280000000800 */
[----:B------:R-:W1:Y:S04]  /*01f0*/  LDS R10, [R0] ;  /* 0x00000000000a7984 */ /* 0x000e680000000800 */
[----:B------:R-:W-:Y:S01]  /*0200*/  LDS R9, [R0+0x2080] ;  /* 0x0020800000097984 */ /* 0x000fe20000000800 */
[----:B0-----:R-:W-:-:S05]  /*0210*/  IMAD.IADD R17, R8, 0x1, R19 ;  /* 0x0000000108117824 */ /* 0x001fca00078e0213 */
[----:B-1----:R-:W-:Y:S02]  /*0220*/  ISETP.GE.AND P0, PT, R17, R10, PT ;  /* 0x0000000a1100720c */ /* 0x002fe40003f06270 */
[----:B------:R-:W-:Y:S11]  /*0230*/  LDS R10, [R0+0x80] ;  /* 0x00008000000a7984 */ /* 0x000ff60000000800 */
[----:B------:R-:W-:Y:S04]  /*0240*/  @!P0 STS [R0], R17 ;  /* 0x0000001100008388 */ /* 0x000fe80000000800 */
[----:B------:R-:W-:Y:S04]  /*0250*/  @!P0 LDS R19, [R7] ;  /* 0x0000000007138984 */ /* 0x000fe80000000800 */
[----:B------:R-:W0:Y:S02]  /*0260*/  LDS R8, [R6+0x2080] ;  /* 0x0020800006087984 */ /* 0x000e240000000800 */
[----:B0-----:R-:W-:-:S05]  /*0270*/  IMAD.IADD R19, R8, 0x1, R19 ;  /* 0x0000000108137824 */ /* 0x001fca00078e0213 */
[----:B------:R-:W-:-:S13]  /*0280*/  ISETP.GE.AND P0, PT, R19, R9, PT ;  /* 0x000000091300720c */ /* 0x000fda0003f06270 */
[----:B------:R-:W-:Y:S04]  /*0290*/  @!P0 STS [R0+0x2080], R19 ;  /* 0x0020801300008388 */ /* 0x000fe80000000800 */
[----:B------:R-:W-:Y:S04]  /*02a0*/  LDS R8, [R6] ;  /* 0x0000000006087984 */ /* 0x000fe80000000800 */
[----:B------:R-:W0:Y:S02]  /*02b0*/  LDS R11, [R7+0x80] ;  /* 0x00008000070b7984 */ /* 0x000e240000000800 */
[----:B0-----:R-:W-:-:S05]  /*02c0*/  IMAD.IADD R9, R8, 0x1, R11 ;  /* 0x0000000108097824 */ /* 0x001fca00078e020b */
[----:B------:R-:W-:Y:S02]  /*02d0*/  ISETP.GE.AND P0, PT, R9, R10, PT ;  /* 0x0000000a0900720c */ /* 0x000fe40003f06270 */
[----:B------:R-:W-:Y:S11]  /*02e0*/  LDS R10, [R0+0x2100] ;  /* 0x00210000000a7984 */ /* 0x000ff60000000800 */
[----:B------:R-:W-:Y:S04]  /*02f0*/  @!P0 STS [R0+0x80], R9 ;  /* 0x0000800900008388 */ /* 0x000fe80000000800 */
[----:B------:R-:W-:Y:S04]  /*0300*/  @!P0 LDS R11, [R7+0x80] ;  /* 0x00008000070b8984 */ /* 0x000fe80000000800 */
[----:B------:R-:W0:Y:S02]  /*0310*/  LDS R8, [R6+0x2080] ;  /* 0x0020800006087984 */ /* 0x000e240000000800 */
[----:B0-----:R-:W-:-:S05]  /*0320*/  IMAD.IADD R13, R8, 0x1, R11 ;  /* 0x00000001080d7824 */ /* 0x001fca00078e020b */
[----:B------:R-:W-:-:S13]  /*0330*/  ISETP.GE.AND P0, PT, R13, R10, PT ;  /* 0x0000000a0d00720c */ /* 0x000fda0003f06270 */
[----:B------:R-:W-:Y:S01]  /*0340*/  @!P0 STS [R0+0x2100], R13 ;  /* 0x0021000d00008388 */ /* 0x000fe20000000800 */
[----:B------:R-:W-:Y:S06]  /*0350*/  BAR.SYNC.DEFER_BLOCKING 0x0 ;  /* 0x0000000000007b1d */ /* 0x000fec0000010000 */
[----:B------:R-:W-:Y:S04]  /*0360*/  LDS R8, [R6+0x4] ;  /* 0x0000040006087984 */ /* 0x000fe80000000800 */
[----:B------:R-:W0:Y:S04]  /*0370*/  LDS R11, [R7+0x104] ;  /* 0x00010400070b7984 */ /* 0x000e280000000800 */
[----:B------:R-:W1:Y:S01]  /*0380*/  LDS R10, [R0] ;  /* 0x00000000000a7984 */ /* 0x000e620000000800 */
[----:B0-----:R-:W-:-:S05]  /*0390*/  IMAD.IADD R9, R8, 0x1, R11 ;  /* 0x0000000108097824 */ /* 0x001fca00078e020b */
[----:B-1----:R-:W-:Y:S02]  /*03a0*/  ISETP.GE.AND P0, PT, R9, R10, PT ;  /* 0x0000000a0900720c */ /* 0x002fe40003f06270 */
[----:B------:R-:W-:Y:S11]  /*03b0*/  LDS R10, [R0+0x2080] ;  /* 0x00208000000a7984 */ /* 0x000ff60000000800 */
[----:B------:R-:W-:Y:S04]  /*03c0*/  @!P0 STS [R0], R9 ;  /* 0x0000000900008388 */ /* 0x000fe80000000800 */
[----:B------:R-:W-:Y:S04]  /*03d0*/  @!P0 LDS R11, [R7+0x104] ;  /* 0x00010400070b8984 */ /* 0x000fe80000000800 */
[----:B------:R-:W0:Y:S04]  /*03e0*/  LDS R8, [R6+0x2084] ;  /* 0x0020840006087984 */ /* 0x000e280000000800 */
[----:B------:R-:W-:Y:S01]  /*03f0*/  LDS R9, [R0+0x2100] ;  /* 0x0021000000097984 */ /* 0x000fe20000000800 */
[----:B0-----:R-:W-:-:S05]  /*0400*/  IMAD.IADD R15, R8, 0x1, R11 ;  /* 0x00000001080f7824 */ /* 0x001fca00078e020b */
[----:B------:R-:W-:Y:S02]  /*0410*/  ISETP.GE.AND P0, PT, R15, R10, PT ;  /* 0x0000000a0f00720c */ /* 0x000fe40003f06270 */
[----:B------:R-:W-:Y:S11]  /*0420*/  LDS R10, [R0+0x80] ;  /* 0x00008000000a7984 */ /* 0x000ff60000000800 */
[----:B------:R-:W-:Y:S04]  /*0430*/  @!P0 STS [R0+0x2080], R15 ;  /* 0x0020800f00008388 */ /* 0x000fe80000000800 */
[----:B------:R-:W-:Y:S04]  /*0440*/  LDS R8, [R6+0x4] ;  /* 0x0000040006087984 */ /* 0x000fe80000000800 */
[----:B------:R-:W0:Y:S02]  /*0450*/  LDS R13, [R7+0x184] ;  /* 0x00018400070d7984 */ /* 0x000e240000000800 */
[----:B0-----:R-:W-:-:S05]  /*0460*/  IMAD.IADD R11, R8, 0x1, R13 ;  /* 0x00000001080b7824 */ /* 0x001fca00078e020d */
[----:B------:R-:W-:-:S13]  /*0470*/  ISETP.GE.AND P0, PT, R11, R10, PT ;  /* 0x0000000a0b00720c */ /* 0x000fda0003f06270 */
        /* <DEDUP_REMOVED lines=253> */
[----:B0-----:R-:W-:-:S04]  /*1450*/  IADD3 R12, PT, PT, R8, R13, RZ ;  /* 0x0000000d080c7210 */ /* 0x001fc80007ffe0ff */
        /* <DEDUP_REMOVED lines=263> */
[----:B0-----:R-:W-:-:S04]  /*24d0*/  IADD3 R15, PT, PT, R8, R13, RZ ;  /* 0x0000000d080f7210 */ /* 0x001fc80007ffe0ff */
        /* <DEDUP_REMOVED lines=1039> */
[----:B------:R-:W0:Y:S04]  /*65d0*/  LDS R9, [R0] ;  /* 0x0000000000097984 */ /* 0x000e280000000800 */
[----:B------:R-:W1:Y:S04]  /*65e0*/  LDS R13, [R0+0x2080] ;  /* 0x00208000000d7984 */ /* 0x000e680000000800 */
[----:B------:R-:W2:Y:S04]  /*65f0*/  LDS R15, [R0+0x80] ;  /* 0x00008000000f7984 */ /* 0x000ea80000000800 */
[----:B------:R-:W3:Y:S04]  /*6600*/  LDS R11, [R0+0x2100] ;  /* 0x00210000000b7984 */ /* 0x000ee80000000800 */
[----:B0-----:R-:W-:Y:S04]  /*6610*/  STG.E desc[UR4][R2.64], R9 ;  /* 0x0000000902007986 */ /* 0x001fe8000c101904 */
[----:B-1----:R-:W-:Y:S04]  /*6620*/  STG.E desc[UR4][R4.64], R13 ;  /* 0x0000000d04007986 */ /* 0x002fe8000c101904 */
[----:B--2---:R-:W-:Y:S04]  /*6630*/  STG.E desc[UR4][R2.64+0x80], R15 ;  /* 0x0000800f02007986 */ /* 0x004fe8000c101904 */
[----:B---3--:R-:W-:Y:S01]  /*6640*/  STG.E desc[UR4][R4.64+0x80], R11 ;  /* 0x0000800b04007986 */ /* 0x008fe2000c101904 */
[----:B------:R-:W-:Y:S05]  /*6650*/  EXIT ;  /* 0x000000000000794d */ /* 0x000fea0003800000 */
.L_x_3:
        /* <DEDUP_REMOVED lines=10> */
.L_x_6:


//--------------------- .nv.shared._Z4cal3iPii    --------------------------
	.section	.nv.shared._Z4cal3iPii,"aw",@nobits
	.sectionflags	@""
	.align	4
.nv.shared._Z4cal3iPii:
	.zero		34304


//--------------------- .nv.shared.reserved.0     --------------------------
	.section	.nv.shared.reserved.0,"aw",@nobits
	.weak		__nv_reservedSMEM_offset_0_alias
	.size		__nv_reservedSMEM_offset_0_alias, 0, 64
	.other		__nv_reservedSMEM_offset_0_alias,@"STO_CUDA_RESERVED_SHARED STV_DEFAULT"
__nv_reservedSMEM_offset_0_alias:
	.zero		0
	.zero		64


//--------------------- .nv.shared._Z4cal2iPii    --------------------------
	.section	.nv.shared._Z4cal2iPii,"aw",@nobits
	.sectionflags	@""
	.align	4
.nv.shared._Z4cal2iPii:
	.zero		50176


//--------------------- .nv.shared._Z4cal1iPii    --------------------------
	.section	.nv.shared._Z4cal1iPii,"aw",@nobits
	.sectionflags	@""
	.align	4
.nv.shared._Z4cal1iPii:
	.zero		17664


//--------------------- .nv.constant0._Z4cal3iPii --------------------------
	.section	.nv.constant0._Z4cal3iPii,"a",@progbits
	.sectionflags	@""
	.align	4
.nv.constant0._Z4cal3iPii:
	.zero		916


//--------------------- .nv.constant0._Z4cal2iPii --------------------------
	.section	.nv.constant0._Z4cal2iPii,"a",@progbits
	.sectionflags	@""
	.align	4
.nv.constant0._Z4cal2iPii:
	.zero		916


//--------------------- .nv.constant0._Z4cal1iPii --------------------------
	.section	.nv.constant0._Z4cal1iPii,"a",@progbits
	.sectionflags	@""
	.align	4
.nv.constant0._Z4cal1iPii:
	.zero		916


//--------------------- SYMBOLS --------------------------

	.type		.nv.reservedSmem.offset0,@object
	.size		.nv.reservedSmem.offset0,0x4
	.type		.nv.reservedSmem.cap,@object
	.size		.nv.reservedSmem.cap,0x4
